// auto-generated by cutlass_sweep.gemm — config: {"arch": "sm_100", "cluster_m": 1, "cluster_n": 1, "dtype": "bf16", "stages": 0, "tile_k": 128, "tile_m": 64, "tile_n": 64}
#include "cutlass/cutlass.h"
#include "cutlass/gemm/collective/collective_builder.hpp"
#include "cutlass/gemm/device/gemm_universal_adapter.h"
#include "cutlass/gemm/kernel/gemm_universal.hpp"
#include "cutlass/epilogue/collective/collective_builder.hpp"

using ElemA = cutlass::bfloat16_t;
using ElemB = cutlass::bfloat16_t;
using ElemCD = cutlass::bfloat16_t;
using Acc  = float;
using TileShape    = cute::Shape<cute::_64, cute::_64, cute::_128>;
using ClusterShape = cute::Shape<cute::_1, cute::_1, cute::_1>;

using CollectiveEpilogue = typename cutlass::epilogue::collective::CollectiveBuilder<
    cutlass::arch::Sm100, cutlass::arch::OpClassTensorOp,
    TileShape, ClusterShape,
    cutlass::epilogue::collective::EpilogueTileAuto,
    Acc, Acc,
    ElemCD, cutlass::layout::RowMajor, 128 / cutlass::sizeof_bits<ElemCD>::value,
    ElemCD, cutlass::layout::RowMajor, 128 / cutlass::sizeof_bits<ElemCD>::value,
    cutlass::epilogue::collective::EpilogueScheduleAuto
  >::CollectiveOp;

using CollectiveMainloop = typename cutlass::gemm::collective::CollectiveBuilder<
    cutlass::arch::Sm100, cutlass::arch::OpClassTensorOp,
    ElemA, cutlass::layout::RowMajor, 128 / cutlass::sizeof_bits<ElemA>::value,
    ElemB, cutlass::layout::ColumnMajor, 128 / cutlass::sizeof_bits<ElemB>::value,
    Acc,
    TileShape, ClusterShape,
    cutlass::gemm::collective::StageCountAutoCarveout<static_cast<int>(sizeof(typename CollectiveEpilogue::SharedStorage))>,
    cutlass::gemm::collective::KernelScheduleAuto
  >::CollectiveOp;

using GemmKernel = cutlass::gemm::kernel::GemmUniversal<
    cute::Shape<int,int,int,int>,
    CollectiveMainloop,
    CollectiveEpilogue
>;
using Gemm = cutlass::gemm::device::GemmUniversalAdapter<GemmKernel>;

// Force the device kernel symbol into the cubin without needing a host main.
auto* _anchor = &cutlass::device_kernel<GemmKernel>;


// ===== COMPILED SASS (sm_100a) =====

	.target	sm_100a

	.elftype	@"ET_EXEC"


//--------------------- .note.nv.tkinfo           --------------------------
	.section	.note.nv.tkinfo,"",@"SHT_NOTE"
	.sectionflags	@"SHF_NOTE_NV_TKINFO"
	.tkinfo
        /*0018*/ 	.word	0x00000002
        /*0030*/ 	.string	""
        /*0030*/ 	.string	"ptxas"
        /*0030*/ 	.string	"Cuda compilation tools, release 13.0, V13.0.88"
        /*0030*/ 	.string	"Build cuda_13.0.r13.0/compiler.36424714_0"
        /*0030*/ 	.string	"-arch sm_100a -m 64 "



//--------------------- .note.nv.cuinfo           --------------------------
	.section	.note.nv.cuinfo,"",@"SHT_NOTE"
	.sectionflags	@"SHF_NOTE_NV_CUINFO"
        /*0018*/ 	.short	0x0002
        /*001a*/ 	.short	0x0064
        /*001c*/ 	.short	0x0082
	.zero		2


//--------------------- .nv.info                  --------------------------
	.section	.nv.info,"",@"SHT_CUDA_INFO"
	.align	4


	//----- nvinfo : EIATTR_REGCOUNT
	.align		4
        /*0000*/ 	.byte	0x04, 0x2f
        /*0002*/ 	.short	(.L_19 - .L_18)
	.align		4
.L_18:
        /*0004*/ 	.word	index@(_ZN7cutlass13device_kernelINS_4gemm6kernel13GemmUniversalIN4cute5tupleIJiiiiEEENS1_10collective13CollectiveMmaINS1_35MainloopSm100TmaUmmaWarpSpecializedILi6ELi2ELi4ENS5_IJNS4_1CILi1EEESB_SB_EEEEENS5_IJNSA_ILi64EEESE_NSA_ILi128EEEEEENS_10bfloat16_tENS5_IJlSB_lEEESH_SI_NS4_8TiledMMAINS4_8MMA_AtomIJNS4_20SM100_MMA_F16BF16_SSISH_SH_fLi64ELi64ELNS4_4UMMA5MajorE0ELSN_0ELNSM_7ScaleInE0ELSO_0EEEEEENS4_6LayoutISC_NS5_IJNSA_ILi0EEESS_SS_EEEEENS5_IJNS4_10UnderscoreESV_SV_EEEEENS4_13SM90_TMA_LOADENS4_14ComposedLayoutINS4_7SwizzleILi3ELi4ELi3EEENS4_18smem_ptr_flag_bitsILi16EEENSR_INS5_IJNSA_ILi8EEESE_EEENS5_IJSE_SB_EEEEEEEvNS4_8identityESY_S18_vS19_EENS_8epilogue10collective18CollectiveEpilogueINS1B_23Sm100TmaWarpSpecializedILi3ELi2ELi16ELb1ELb0EEEJSG_NS5_IJNSR_ISE_SB_EENSR_INSA_ILi32EEESB_EEEEESH_SI_SH_SI_NS1B_6fusion15FusionCallbacksIS1F_NS1K_17LinearCombinationISH_fSH_fLNS_15FloatRoundStyleE2EEESG_S1J_JEEENS4_5SM1004TMEM4LOAD26SM100_TMEM_LOAD_16dp256b4xESY_NSZ_INS10_ILi2ELi4ELi3EEES13_NSR_INS5_IJS14_S1H_EEENS5_IJS1H_SB_EEEEEEENS4_17SM75_U32x4_LDSM_NENS4_14SM90_TMA_STOREES1Y_NS4_17SM90_U32x4_STSM_NENS4_39AutoVectorizingCopyWithAssumedAlignmentILi128EEEEEEvvEEEEvNT_6ParamsE)
        /*0008*/ 	.word	0x0000004f


	//----- nvinfo : EIATTR_FRAME_SIZE
	.align		4
.L_19:
        /*000c*/ 	.byte	0x04, 0x11
        /*000e*/ 	.short	(.L_21 - .L_20)
	.align		4
.L_20:
        /*0010*/ 	.word	index@($__internal_2_$__cuda_sm10x_tcgen05_guardrail_trap_unallocated_columns_being_dealloced)
        /*0014*/ 	.word	0x00000000


	//----- nvinfo : EIATTR_FRAME_SIZE
	.align		4
.L_21:
        /*0018*/ 	.byte	0x04, 0x11
        /*001a*/ 	.short	(.L_23 - .L_22)
	.align		4
.L_22:
        /*001c*/ 	.word	index@($__internal_1_$__cuda_sm10x_tcgen05_guardrail_trap_phase_invalid_during_alloc)
        /*0020*/ 	.word	0x00000000


	//----- nvinfo : EIATTR_FRAME_SIZE
	.align		4
.L_23:
        /*0024*/ 	.byte	0x04, 0x11
        /*0026*/ 	.short	(.L_25 - .L_24)
	.align		4
.L_24:
        /*0028*/ 	.word	index@($__internal_0_$__cuda_sm10x_tcgen05_guardrail_trap_col_being_dealloced_not_returned_by_alloc)
        /*002c*/ 	.word	0x00000000


	//----- nvinfo : EIATTR_FRAME_SIZE
	.align		4
.L_25:
        /*0030*/ 	.byte	0x04, 0x11
        /*0032*/ 	.short	(.L_27 - .L_26)
	.align		4
.L_26:
        /*0034*/ 	.word	index@(_ZN7cutlass13device_kernelINS_4gemm6kernel13GemmUniversalIN4cute5tupleIJiiiiEEENS1_10collective13CollectiveMmaINS1_35MainloopSm100TmaUmmaWarpSpecializedILi6ELi2ELi4ENS5_IJNS4_1CILi1EEESB_SB_EEEEENS5_IJNSA_ILi64EEESE_NSA_ILi128EEEEEENS_10bfloat16_tENS5_IJlSB_lEEESH_SI_NS4_8TiledMMAINS4_8MMA_AtomIJNS4_20SM100_MMA_F16BF16_SSISH_SH_fLi64ELi64ELNS4_4UMMA5MajorE0ELSN_0ELNSM_7ScaleInE0ELSO_0EEEEEENS4_6LayoutISC_NS5_IJNSA_ILi0EEESS_SS_EEEEENS5_IJNS4_10UnderscoreESV_SV_EEEEENS4_13SM90_TMA_LOADENS4_14ComposedLayoutINS4_7SwizzleILi3ELi4ELi3EEENS4_18smem_ptr_flag_bitsILi16EEENSR_INS5_IJNSA_ILi8EEESE_EEENS5_IJSE_SB_EEEEEEEvNS4_8identityESY_S18_vS19_EENS_8epilogue10collective18CollectiveEpilogueINS1B_23Sm100TmaWarpSpecializedILi3ELi2ELi16ELb1ELb0EEEJSG_NS5_IJNSR_ISE_SB_EENSR_INSA_ILi32EEESB_EEEEESH_SI_SH_SI_NS1B_6fusion15FusionCallbacksIS1F_NS1K_17LinearCombinationISH_fSH_fLNS_15FloatRoundStyleE2EEESG_S1J_JEEENS4_5SM1004TMEM4LOAD26SM100_TMEM_LOAD_16dp256b4xESY_NSZ_INS10_ILi2ELi4ELi3EEES13_NSR_INS5_IJS14_S1H_EEENS5_IJS1H_SB_EEEEEEENS4_17SM75_U32x4_LDSM_NENS4_14SM90_TMA_STOREES1Y_NS4_17SM90_U32x4_STSM_NENS4_39AutoVectorizingCopyWithAssumedAlignmentILi128EEEEEEvvEEEEvNT_6ParamsE)
        /*0038*/ 	.word	0x00000000


	//----- nvinfo : EIATTR_MIN_STACK_SIZE
	.align		4
.L_27:
        /*003c*/ 	.byte	0x04, 0x12
        /*003e*/ 	.short	(.L_29 - .L_28)
	.align		4
.L_28:
        /*0040*/ 	.word	index@(_ZN7cutlass13device_kernelINS_4gemm6kernel13GemmUniversalIN4cute5tupleIJiiiiEEENS1_10collective13CollectiveMmaINS1_35MainloopSm100TmaUmmaWarpSpecializedILi6ELi2ELi4ENS5_IJNS4_1CILi1EEESB_SB_EEEEENS5_IJNSA_ILi64EEESE_NSA_ILi128EEEEEENS_10bfloat16_tENS5_IJlSB_lEEESH_SI_NS4_8TiledMMAINS4_8MMA_AtomIJNS4_20SM100_MMA_F16BF16_SSISH_SH_fLi64ELi64ELNS4_4UMMA5MajorE0ELSN_0ELNSM_7ScaleInE0ELSO_0EEEEEENS4_6LayoutISC_NS5_IJNSA_ILi0EEESS_SS_EEEEENS5_IJNS4_10UnderscoreESV_SV_EEEEENS4_13SM90_TMA_LOADENS4_14ComposedLayoutINS4_7SwizzleILi3ELi4ELi3EEENS4_18smem_ptr_flag_bitsILi16EEENSR_INS5_IJNSA_ILi8EEESE_EEENS5_IJSE_SB_EEEEEEEvNS4_8identityESY_S18_vS19_EENS_8epilogue10collective18CollectiveEpilogueINS1B_23Sm100TmaWarpSpecializedILi3ELi2ELi16ELb1ELb0EEEJSG_NS5_IJNSR_ISE_SB_EENSR_INSA_ILi32EEESB_EEEEESH_SI_SH_SI_NS1B_6fusion15FusionCallbacksIS1F_NS1K_17LinearCombinationISH_fSH_fLNS_15FloatRoundStyleE2EEESG_S1J_JEEENS4_5SM1004TMEM4LOAD26SM100_TMEM_LOAD_16dp256b4xESY_NSZ_INS10_ILi2ELi4ELi3EEES13_NSR_INS5_IJS14_S1H_EEENS5_IJS1H_SB_EEEEEEENS4_17SM75_U32x4_LDSM_NENS4_14SM90_TMA_STOREES1Y_NS4_17SM90_U32x4_STSM_NENS4_39AutoVectorizingCopyWithAssumedAlignmentILi128EEEEEEvvEEEEvNT_6ParamsE)
        /*0044*/ 	.word	0x00000000
.L_29:


//--------------------- .nv.compat                --------------------------
	.section	.nv.compat,"",@"SHT_CUDA_COMPAT_INFO"
	.align	4
        /*0000*/ 	.byte	0x02, 0x09, 0x01, 0x00, 0x02, 0x02, 0x02, 0x00, 0x02, 0x05, 0x05, 0x00, 0x03, 0x07, 0x01, 0x01
        /*0010*/ 	.byte	0x02, 0x03, 0x01, 0x00, 0x02, 0x06, 0x01, 0x00, 0x04, 0x0b, 0x08, 0x00, 0x09, 0x00, 0x00, 0x00
        /*0020*/ 	.byte	0x00, 0x00, 0x00, 0x00


//--------------------- .nv.info._ZN7cutlass13device_kernelINS_4gemm6kernel13GemmUniversalIN4cute5tupleIJiiiiEEENS1_10collective13CollectiveMmaINS1_35MainloopSm100TmaUmmaWarpSpecializedILi6ELi2ELi4ENS5_IJNS4_1CILi1EEESB_SB_EEEEENS5_IJNSA_ILi64EEESE_NSA_ILi128EEEEEENS_10bfloat16_tENS5_IJlSB_lEEESH_SI_NS4_8TiledMMAINS4_8MMA_AtomIJNS4_20SM100_MMA_F16BF16_SSISH_SH_fLi64ELi64ELNS4_4UMMA5MajorE0ELSN_0ELNSM_7ScaleInE0ELSO_0EEEEEENS4_6LayoutISC_NS5_IJNSA_ILi0EEESS_SS_EEEEENS5_IJNS4_10UnderscoreESV_SV_EEEEENS4_13SM90_TMA_LOADENS4_14ComposedLayoutINS4_7SwizzleILi3ELi4ELi3EEENS4_18smem_ptr_flag_bitsILi16EEENSR_INS5_IJNSA_ILi8EEESE_EEENS5_IJSE_SB_EEEEEEEvNS4_8identityESY_S18_vS19_EENS_8epilogue10collective18CollectiveEpilogueINS1B_23Sm100TmaWarpSpecializedILi3ELi2ELi16ELb1ELb0EEEJSG_NS5_IJNSR_ISE_SB_EENSR_INSA_ILi32EEESB_EEEEESH_SI_SH_SI_NS1B_6fusion15FusionCallbacksIS1F_NS1K_17LinearCombinationISH_fSH_fLNS_15FloatRoundStyleE2EEESG_S1J_JEEENS4_5SM1004TMEM4LOAD26SM100_TMEM_LOAD_16dp256b4xESY_NSZ_INS10_ILi2ELi4ELi3EEES13_NSR_INS5_IJS14_S1H_EEENS5_IJS1H_SB_EEEEEEENS4_17SM75_U32x4_LDSM_NENS4_14SM90_TMA_STOREES1Y_NS4_17SM90_U32x4_STSM_NENS4_39AutoVectorizingCopyWithAssumedAlignmentILi128EEEEEEvvEEEEvNT_6ParamsE --------------------------
	.section	.nv.info._ZN7cutlass13device_kernelINS_4gemm6kernel13GemmUniversalIN4cute5tupleIJiiiiEEENS1_10collective13CollectiveMmaINS1_35MainloopSm100TmaUmmaWarpSpecializedILi6ELi2ELi4ENS5_IJNS4_1CILi1EEESB_SB_EEEEENS5_IJNSA_ILi64EEESE_NSA_ILi128EEEEEENS_10bfloat16_tENS5_IJlSB_lEEESH_SI_NS4_8TiledMMAINS4_8MMA_AtomIJNS4_20SM100_MMA_F16BF16_SSISH_SH_fLi64ELi64ELNS4_4UMMA5MajorE0ELSN_0ELNSM_7ScaleInE0ELSO_0EEEEEENS4_6LayoutISC_NS5_IJNSA_ILi0EEESS_SS_EEEEENS5_IJNS4_10UnderscoreESV_SV_EEEEENS4_13SM90_TMA_LOADENS4_14ComposedLayoutINS4_7SwizzleILi3ELi4ELi3EEENS4_18smem_ptr_flag_bitsILi16EEENSR_INS5_IJNSA_ILi8EEESE_EEENS5_IJSE_SB_EEEEEEEvNS4_8identityESY_S18_vS19_EENS_8epilogue10collective18CollectiveEpilogueINS1B_23Sm100TmaWarpSpecializedILi3ELi2ELi16ELb1ELb0EEEJSG_NS5_IJNSR_ISE_SB_EENSR_INSA_ILi32EEESB_EEEEESH_SI_SH_SI_NS1B_6fusion15FusionCallbacksIS1F_NS1K_17LinearCombinationISH_fSH_fLNS_15FloatRoundStyleE2EEESG_S1J_JEEENS4_5SM1004TMEM4LOAD26SM100_TMEM_LOAD_16dp256b4xESY_NSZ_INS10_ILi2ELi4ELi3EEES13_NSR_INS5_IJS14_S1H_EEENS5_IJS1H_SB_EEEEEEENS4_17SM75_U32x4_LDSM_NENS4_14SM90_TMA_STOREES1Y_NS4_17SM90_U32x4_STSM_NENS4_39AutoVectorizingCopyWithAssumedAlignmentILi128EEEEEEvvEEEEvNT_6ParamsE,"",@"SHT_CUDA_INFO"
	.sectionflags	@""
	.align	4


	//----- nvinfo : EIATTR_CUDA_API_VERSION
	.align		4
        /*0000*/ 	.byte	0x04, 0x37
        /*0002*/ 	.short	(.L_31 - .L_30)
.L_30:
        /*0004*/ 	.word	0x00000082


	//----- nvinfo : EIATTR_KPARAM_INFO
	.align		4
.L_31:
        /*0008*/ 	.byte	0x04, 0x17
        /*000a*/ 	.short	(.L_33 - .L_32)
.L_32:
        /*000c*/ 	.word	0x00000000
        /*0010*/ 	.short	0x0000
        /*0012*/ 	.short	0x0000
        /*0014*/ 	.byte	0x00, 0xf0, 0x01, 0x20


	//----- nvinfo : EIATTR_AT_ENTRY_FRAGMENTS
	.align		4
.L_33:
        /*0018*/ 	.byte	0x04, 0x4f
        /*001a*/ 	.short	(.L_35 - .L_34)


	//   ....[0]....
.L_34:
        /*001c*/ 	.word	0x00000006


	//----- nvinfo : EIATTR_RESERVED_SMEM_USED
	.align		4
.L_35:
        /*0020*/ 	.byte	0x01, 0x41
	.zero		2


	//----- nvinfo : EIATTR_SPARSE_MMA_MASK
	.align		4
        /*0024*/ 	.byte	0x03, 0x50
        /*0026*/ 	.short	0x0000


	//----- nvinfo : EIATTR_TCGEN05_1CTA_USED
	.align		4
        /*0028*/ 	.byte	0x01, 0x51
	.zero		2


	//----- nvinfo : EIATTR_MAXREG_COUNT
	.align		4
        /*002c*/ 	.byte	0x03, 0x1b
        /*002e*/ 	.short	0x00ff


	//----- nvinfo : EIATTR_NUM_BARRIERS
	.align		4
        /*0030*/ 	.byte	0x02, 0x4c
        /*0032*/ 	.byte	0x07
	.zero		1


	//----- nvinfo : EIATTR_EXTERNS
	.align		4
        /*0034*/ 	.byte	0x04, 0x0f
        /*0036*/ 	.short	(.L_37 - .L_36)


	//   ....[0]....
	.align		4
.L_36:
        /*0038*/ 	.word	index@(__assertfail)


	//----- nvinfo : EIATTR_MERCURY_ISA_VERSION
	.align		4
.L_37:
        /*003c*/ 	.byte	0x03, 0x5f
        /*003e*/ 	.short	0x0101


	//----- nvinfo : EIATTR_INT_WARP_WIDE_INSTR_OFFSETS
	.align		4
        /*0040*/ 	.byte	0x04, 0x31
        /*0042*/ 	.short	(.L_39 - .L_38)


	//   ....[0]....
.L_38:
        /*0044*/ 	.word	0x00001f40


	//   ....[1]....
        /*0048*/ 	.word	0x00003cc0


	//   ....[2]....
        /*004c*/ 	.word	0x00003cf0


	//   ....[3]....
        /*0050*/ 	.word	0x00003d40


	//   ....[4]....
        /*0054*/ 	.word	0x00004620


	//   ....[5]....
        /*0058*/ 	.word	0x00004640


	//   ....[6]....
        /*005c*/ 	.word	0x00004910


	//   ....[7]....
        /*0060*/ 	.word	0x00004a40


	//----- nvinfo : EIATTR_COOP_GROUP_MASK_REGIDS
	.align		4
.L_39:
        /*0064*/ 	.byte	0x04, 0x29
        /*0066*/ 	.short	(.L_41 - .L_40)


	//   ....[0]....
.L_40:
        /*0068*/ 	.word	0xffffffff


	//   ....[1]....
        /*006c*/ 	.word	0xffffffff


	//   ....[2]....
        /*0070*/ 	.word	0xffffffff


	//   ....[3]....
        /*0074*/ 	.word	0xffffffff


	//   ....[4]....
        /*0078*/ 	.word	0xffffffff


	//   ....[5]....
        /*007c*/ 	.word	0xffffffff


	//   ....[6]....
        /*0080*/ 	.word	0xffffffff


	//   ....[7]....
        /*0084*/ 	.word	0xffffffff


	//   ....[8]....
        /*0088*/ 	.word	0xffffffff


	//   ....[9]....
        /*008c*/ 	.word	0xffffffff


	//   ....[10]....
        /*0090*/ 	.word	0xffffffff


	//   ....[11]....
        /*0094*/ 	.word	0xffffffff


	//   ....[12]....
        /*0098*/ 	.word	0xffffffff


	//----- nvinfo : EIATTR_COOP_GROUP_INSTR_OFFSETS
	.align		4
.L_41:
        /*009c*/ 	.byte	0x04, 0x28
        /*009e*/ 	.short	(.L_43 - .L_42)


	//   ....[0]....
.L_42:
        /*00a0*/ 	.word	0x00000090


	//   ....[1]....
        /*00a4*/ 	.word	0x000004d0


	//   ....[2]....
        /*00a8*/ 	.word	0x00000680


	//   ....[3]....
        /*00ac*/ 	.word	0x00000800


	//   ....[4]....
        /*00b0*/ 	.word	0x00000900


	//   ....[5]....
        /*00b4*/ 	.word	0x00000a70


	//   ....[6]....
        /*00b8*/ 	.word	0x00000c10


	//   ....[7]....
        /*00bc*/ 	.word	0x00001e20


	//   ....[8]....
        /*00c0*/ 	.word	0x00002d20


	//   ....[9]....
        /*00c4*/ 	.word	0x00002f30


	//   ....[10]....
        /*00c8*/ 	.word	0x00002f60


	//   ....[11]....
        /*00cc*/ 	.word	0x00003bb0


	//   ....[12]....
        /*00d0*/ 	.word	0x00003de0


	//----- nvinfo : EIATTR_VRC_CTA_INIT_COUNT
	.align		4
.L_43:
        /*00d4*/ 	.byte	0x02, 0x4a
        /*00d6*/ 	.byte	0x80
	.zero		1


	//----- nvinfo : EIATTR_SYSCALL_OFFSETS
	.align		4
        /*00d8*/ 	.byte	0x04, 0x46
        /*00da*/ 	.short	(.L_45 - .L_44)


	//   ....[0]....
.L_44:
        /*00dc*/ 	.word	0x00005620


	//   ....[1]....
        /*00e0*/ 	.word	0x00005710


	//   ....[2]....
        /*00e4*/ 	.word	0x00005ef0


	//   ....[3]....
        /*00e8*/ 	.word	0x00006830


	//----- nvinfo : EIATTR_MBARRIER_INSTR_OFFSETS
	.align		4
.L_45:
        /*00ec*/ 	.byte	0x04, 0x39
        /*00ee*/ 	.short	(.L_47 - .L_46)


	//   ....[0]....
.L_46:
        /*00f0*/ 	.word	0x000005b0
        /*00f4*/ 	.word	0x000000ff
        /*00f8*/ 	.word	0x00000000
        /*00fc*/ 	.short	0x0100
        /*00fe*/ 	.byte	0x05
	.zero		1


	//   ....[1]....
        /*0100*/ 	.word	0x000005c0
        /*0104*/ 	.word	0x000000ff
        /*0108*/ 	.word	0x00000030
        /*010c*/ 	.short	0x0100
        /*010e*/ 	.byte	0x05
	.zero		1


	//   ....[2]....
        /*0110*/ 	.word	0x000005d0
        /*0114*/ 	.word	0x000000ff
        /*0118*/ 	.word	0x00000008
        /*011c*/ 	.short	0x0100
        /*011e*/ 	.byte	0x05
	.zero		1


	//   ....[3]....
        /*0120*/ 	.word	0x000005e0
        /*0124*/ 	.word	0x000000ff
        /*0128*/ 	.word	0x00000038
        /*012c*/ 	.short	0x0100
        /*012e*/ 	.byte	0x05
	.zero		1


	//   ....[4]....
        /*0130*/ 	.word	0x000005f0
        /*0134*/ 	.word	0x000000ff
        /*0138*/ 	.word	0x00000010
        /*013c*/ 	.short	0x0100
        /*013e*/ 	.byte	0x05
	.zero		1


	//   ....[5]....
        /*0140*/ 	.word	0x00000600
        /*0144*/ 	.word	0x000000ff
        /*0148*/ 	.word	0x00000040
        /*014c*/ 	.short	0x0100
        /*014e*/ 	.byte	0x05
	.zero		1


	//   ....[6]....
        /*0150*/ 	.word	0x00000610
        /*0154*/ 	.word	0x000000ff
        /*0158*/ 	.word	0x00000018
        /*015c*/ 	.short	0x0100
        /*015e*/ 	.byte	0x05
	.zero		1


	//   ....[7]....
        /*0160*/ 	.word	0x00000620
        /*0164*/ 	.word	0x000000ff
        /*0168*/ 	.word	0x00000048
        /*016c*/ 	.short	0x0100
        /*016e*/ 	.byte	0x05
	.zero		1


	//   ....[8]....
        /*0170*/ 	.word	0x00000630
        /*0174*/ 	.word	0x000000ff
        /*0178*/ 	.word	0x00000020
        /*017c*/ 	.short	0x0100
        /*017e*/ 	.byte	0x05
	.zero		1


	//   ....[9]....
        /*0180*/ 	.word	0x00000640
        /*0184*/ 	.word	0x000000ff
        /*0188*/ 	.word	0x00000050
        /*018c*/ 	.short	0x0100
        /*018e*/ 	.byte	0x05
	.zero		1


	//   ....[10]....
        /*0190*/ 	.word	0x00000650
        /*0194*/ 	.word	0x000000ff
        /*0198*/ 	.word	0x00000028
        /*019c*/ 	.short	0x0100
        /*019e*/ 	.byte	0x05
	.zero		1


	//   ....[11]....
        /*01a0*/ 	.word	0x00000660
        /*01a4*/ 	.word	0x000000ff
        /*01a8*/ 	.word	0x00000058
        /*01ac*/ 	.short	0x0100
        /*01ae*/ 	.byte	0x05
	.zero		1


	//   ....[12]....
        /*01b0*/ 	.word	0x00000790
        /*01b4*/ 	.word	0x000000ff
        /*01b8*/ 	.word	0x00000060
        /*01bc*/ 	.short	0x0100
        /*01be*/ 	.byte	0x07
	.zero		1


	//   ....[13]....
        /*01c0*/ 	.word	0x000007a0
        /*01c4*/ 	.word	0x000000ff
        /*01c8*/ 	.word	0x00000078
        /*01cc*/ 	.short	0x0100
        /*01ce*/ 	.byte	0x07
	.zero		1


	//   ....[14]....
        /*01d0*/ 	.word	0x000007b0
        /*01d4*/ 	.word	0x000000ff
        /*01d8*/ 	.word	0x00000068
        /*01dc*/ 	.short	0x0100
        /*01de*/ 	.byte	0x07
	.zero		1


	//   ....[15]....
        /*01e0*/ 	.word	0x000007c0
        /*01e4*/ 	.word	0x000000ff
        /*01e8*/ 	.word	0x00000080
        /*01ec*/ 	.short	0x0100
        /*01ee*/ 	.byte	0x07
	.zero		1


	//   ....[16]....
        /*01f0*/ 	.word	0x000007d0
        /*01f4*/ 	.word	0x000000ff
        /*01f8*/ 	.word	0x00000070
        /*01fc*/ 	.short	0x0100
        /*01fe*/ 	.byte	0x07
	.zero		1


	//   ....[17]....
        /*0200*/ 	.word	0x000007e0
        /*0204*/ 	.word	0x000000ff
        /*0208*/ 	.word	0x00000088
        /*020c*/ 	.short	0x0100
        /*020e*/ 	.byte	0x07
	.zero		1


	//   ....[18]....
        /*0210*/ 	.word	0x000008d0
        /*0214*/ 	.word	0x000000ff
        /*0218*/ 	.word	0x00000090
        /*021c*/ 	.short	0x0100
        /*021e*/ 	.byte	0x05
	.zero		1


	//   ....[19]....
        /*0220*/ 	.word	0x000008e0
        /*0224*/ 	.word	0x000000ff
        /*0228*/ 	.word	0x00000098
        /*022c*/ 	.short	0x0100
        /*022e*/ 	.byte	0x05
	.zero		1


	//   ....[20]....
        /*0230*/ 	.word	0x00000a20
        /*0234*/ 	.word	0x000000ff
        /*0238*/ 	.word	0x000000a0
        /*023c*/ 	.short	0x0100
        /*023e*/ 	.byte	0x05
	.zero		1


	//   ....[21]....
        /*0240*/ 	.word	0x00000a30
        /*0244*/ 	.word	0x000000ff
        /*0248*/ 	.word	0x000000b0
        /*024c*/ 	.short	0x0100
        /*024e*/ 	.byte	0x05
	.zero		1


	//   ....[22]....
        /*0250*/ 	.word	0x00000a40
        /*0254*/ 	.word	0x000000ff
        /*0258*/ 	.word	0x000000a8
        /*025c*/ 	.short	0x0100
        /*025e*/ 	.byte	0x05
	.zero		1


	//   ....[23]....
        /*0260*/ 	.word	0x00000a50
        /*0264*/ 	.word	0x000000ff
        /*0268*/ 	.word	0x000000b8
        /*026c*/ 	.short	0x0100
        /*026e*/ 	.byte	0x05
	.zero		1


	//   ....[24]....
        /*0270*/ 	.word	0x00000b80
        /*0274*/ 	.word	0x000000ff
        /*0278*/ 	.word	0x000000c0
        /*027c*/ 	.short	0x0100
        /*027e*/ 	.byte	0x07
	.zero		1


	//   ....[25]....
        /*0280*/ 	.word	0x00000b90
        /*0284*/ 	.word	0x000000ff
        /*0288*/ 	.word	0x000000e0
        /*028c*/ 	.short	0x0100
        /*028e*/ 	.byte	0x07
	.zero		1


	//   ....[26]....
        /*0290*/ 	.word	0x00000ba0
        /*0294*/ 	.word	0x000000ff
        /*0298*/ 	.word	0x000000c8
        /*029c*/ 	.short	0x0100
        /*029e*/ 	.byte	0x07
	.zero		1


	//   ....[27]....
        /*02a0*/ 	.word	0x00000bb0
        /*02a4*/ 	.word	0x000000ff
        /*02a8*/ 	.word	0x000000e8
        /*02ac*/ 	.short	0x0100
        /*02ae*/ 	.byte	0x07
	.zero		1


	//   ....[28]....
        /*02b0*/ 	.word	0x00000bc0
        /*02b4*/ 	.word	0x000000ff
        /*02b8*/ 	.word	0x000000d0
        /*02bc*/ 	.short	0x0100
        /*02be*/ 	.byte	0x07
	.zero		1


	//   ....[29]....
        /*02c0*/ 	.word	0x00000bd0
        /*02c4*/ 	.word	0x000000ff
        /*02c8*/ 	.word	0x000000f0
        /*02cc*/ 	.short	0x0100
        /*02ce*/ 	.byte	0x07
	.zero		1


	//   ....[30]....
        /*02d0*/ 	.word	0x00000be0
        /*02d4*/ 	.word	0x000000ff
        /*02d8*/ 	.word	0x000000d8
        /*02dc*/ 	.short	0x0100
        /*02de*/ 	.byte	0x07
	.zero		1


	//   ....[31]....
        /*02e0*/ 	.word	0x00000bf0
        /*02e4*/ 	.word	0x000000ff
        /*02e8*/ 	.word	0x000000f8
        /*02ec*/ 	.short	0x0100
        /*02ee*/ 	.byte	0x07
	.zero		1


	//   ....[32]....
        /*02f0*/ 	.word	0x00000ce0
        /*02f4*/ 	.word	0x000000ff
        /*02f8*/ 	.word	0x00000100
        /*02fc*/ 	.short	0x0100
        /*02fe*/ 	.byte	0x05
	.zero		1


	//   ....[33]....
        /*0300*/ 	.word	0x00000cf0
        /*0304*/ 	.word	0x000000ff
        /*0308*/ 	.word	0x00000110
        /*030c*/ 	.short	0x0100
        /*030e*/ 	.byte	0x05
	.zero		1


	//   ....[34]....
        /*0310*/ 	.word	0x00000d00
        /*0314*/ 	.word	0x000000ff
        /*0318*/ 	.word	0x00000108
        /*031c*/ 	.short	0x0100
        /*031e*/ 	.byte	0x05
	.zero		1


	//   ....[35]....
        /*0320*/ 	.word	0x00000d10
        /*0324*/ 	.word	0x000000ff
        /*0328*/ 	.word	0x00000118
        /*032c*/ 	.short	0x0100
        /*032e*/ 	.byte	0x05
	.zero		1


	//   ....[36]....
        /*0330*/ 	.word	0x000015e0
        /*0334*/ 	.word	0x00000002
        /*0338*/ 	.word	0x00000110
        /*033c*/ 	.short	0x010a
        /*033e*/ 	.byte	0xff
	.zero		1


	//   ....[37]....
        /*0340*/ 	.word	0x00001610
        /*0344*/ 	.word	0x00000002
        /*0348*/ 	.word	0x00000100
        /*034c*/ 	.short	0x0101
        /*034e*/ 	.byte	0xff
	.zero		1


	//   ....[38]....
        /*0350*/ 	.word	0x000016e0
        /*0354*/ 	.word	0x000000ff
        /*0358*/ 	.word	0x00000030
        /*035c*/ 	.short	0x010a
        /*035e*/ 	.byte	0x08
	.zero		1


	//   ....[39]....
        /*0360*/ 	.word	0x00001780
        /*0364*/ 	.word	0x000000ff
        /*0368*/ 	.word	0x00000030
        /*036c*/ 	.short	0x010a
        /*036e*/ 	.byte	0x21
	.zero		1


	//   ....[40]....
        /*0370*/ 	.word	0x000018d0
        /*0374*/ 	.word	0x000000ff
        /*0378*/ 	.word	0x00000030
        /*037c*/ 	.short	0x010a
        /*037e*/ 	.byte	0x08
	.zero		1


	//   ....[41]....
        /*0380*/ 	.word	0x00001a90
        /*0384*/ 	.word	0x000000ff
        /*0388*/ 	.word	0x00000098
        /*038c*/ 	.short	0x0101
        /*038e*/ 	.byte	0x04
	.zero		1


	//   ....[42]....
        /*0390*/ 	.word	0x00001ab0
        /*0394*/ 	.word	0x000000ff
        /*0398*/ 	.word	0x00000030
        /*039c*/ 	.short	0x010a
        /*039e*/ 	.byte	0x08
	.zero		1


	//   ....[43]....
        /*03a0*/ 	.word	0x00001b30
        /*03a4*/ 	.word	0x000000ff
        /*03a8*/ 	.word	0x00000030
        /*03ac*/ 	.short	0x010a
        /*03ae*/ 	.byte	0x21
	.zero		1


	//   ....[44]....
        /*03b0*/ 	.word	0x00001c80
        /*03b4*/ 	.word	0x000000ff
        /*03b8*/ 	.word	0x00000030
        /*03bc*/ 	.short	0x010a
        /*03be*/ 	.byte	0x08
	.zero		1


	//   ....[45]....
        /*03c0*/ 	.word	0x00001e50
        /*03c4*/ 	.word	0x00000002
        /*03c8*/ 	.word	0x000000a0
        /*03cc*/ 	.short	0x010a
        /*03ce*/ 	.byte	0xff
	.zero		1


	//   ....[46]....
        /*03d0*/ 	.word	0x00001f10
        /*03d4*/ 	.word	0x00000002
        /*03d8*/ 	.word	0x00000000
        /*03dc*/ 	.short	0x0101
        /*03de*/ 	.byte	0xff
	.zero		1


	//   ....[47]....
        /*03e0*/ 	.word	0x00002470
        /*03e4*/ 	.word	0x000000ff
        /*03e8*/ 	.word	0x00000000
        /*03ec*/ 	.short	0x010a
        /*03ee*/ 	.byte	0x05
	.zero		1


	//   ....[48]....
        /*03f0*/ 	.word	0x00002500
        /*03f4*/ 	.word	0x000000ff
        /*03f8*/ 	.word	0x00000000
        /*03fc*/ 	.short	0x010a
        /*03fe*/ 	.byte	0x05
	.zero		1


	//   ....[49]....
        /*0400*/ 	.word	0x00002590
        /*0404*/ 	.word	0x000000ff
        /*0408*/ 	.word	0x00000000
        /*040c*/ 	.short	0x010a
        /*040e*/ 	.byte	0x05
	.zero		1


	//   ....[50]....
        /*0410*/ 	.word	0x00002620
        /*0414*/ 	.word	0x000000ff
        /*0418*/ 	.word	0x00000000
        /*041c*/ 	.short	0x010a
        /*041e*/ 	.byte	0x05
	.zero		1


	//   ....[51]....
        /*0420*/ 	.word	0x000026b0
        /*0424*/ 	.word	0x000000ff
        /*0428*/ 	.word	0x00000000
        /*042c*/ 	.short	0x010a
        /*042e*/ 	.byte	0x05
	.zero		1


	//   ....[52]....
        /*0430*/ 	.word	0x00002750
        /*0434*/ 	.word	0x00000000
        /*0438*/ 	.word	0x00000000
        /*043c*/ 	.short	0x010a
        /*043e*/ 	.byte	0xff
	.zero		1


	//   ....[53]....
        /*0440*/ 	.word	0x00002870
        /*0444*/ 	.word	0x00000000
        /*0448*/ 	.word	0x00000100
        /*044c*/ 	.short	0x010a
        /*044e*/ 	.byte	0xff
	.zero		1


	//   ....[54]....
        /*0450*/ 	.word	0x000028e0
        /*0454*/ 	.word	0x00000000
        /*0458*/ 	.word	0x00000000
        /*045c*/ 	.short	0x0101
        /*045e*/ 	.byte	0xff
	.zero		1


	//   ....[55]....
        /*0460*/ 	.word	0x00002900
        /*0464*/ 	.word	0x000000ff
        /*0468*/ 	.word	0x000000b0
        /*046c*/ 	.short	0x010a
        /*046e*/ 	.byte	0x05
	.zero		1


	//   ....[56]....
        /*0470*/ 	.word	0x00002a20
        /*0474*/ 	.word	0x00000000
        /*0478*/ 	.word	0x000000a0
        /*047c*/ 	.short	0x010a
        /*047e*/ 	.byte	0xff
	.zero		1


	//   ....[57]....
        /*0480*/ 	.word	0x00002b20
        /*0484*/ 	.word	0x00000000
        /*0488*/ 	.word	0x00000000
        /*048c*/ 	.short	0x0101
        /*048e*/ 	.byte	0xff
	.zero		1


	//   ....[58]....
        /*0490*/ 	.word	0x00002bb0
        /*0494*/ 	.word	0x000000ff
        /*0498*/ 	.word	0x000000b0
        /*049c*/ 	.short	0x0106
        /*049e*/ 	.byte	0x05
	.zero		1


	//   ....[59]....
        /*04a0*/ 	.word	0x00002bd0
        /*04a4*/ 	.word	0x000000ff
        /*04a8*/ 	.word	0x000000b0
        /*04ac*/ 	.short	0x010a
        /*04ae*/ 	.byte	0x05
	.zero		1


	//   ....[60]....
        /*04b0*/ 	.word	0x00002c60
        /*04b4*/ 	.word	0x000000ff
        /*04b8*/ 	.word	0x000000b0
        /*04bc*/ 	.short	0x0106
        /*04be*/ 	.byte	0x04
	.zero		1


	//   ....[61]....
        /*04c0*/ 	.word	0x00002ca0
        /*04c4*/ 	.word	0x00000000
        /*04c8*/ 	.word	0x000000b0
        /*04cc*/ 	.short	0x010a
        /*04ce*/ 	.byte	0xff
	.zero		1


	//   ....[62]....
        /*04d0*/ 	.word	0x00003260
        /*04d4*/ 	.word	0x00000000
        /*04d8*/ 	.word	0x000000a0
        /*04dc*/ 	.short	0x010a
        /*04de*/ 	.byte	0xff
	.zero		1


	//   ....[63]....
        /*04e0*/ 	.word	0x00003370
        /*04e4*/ 	.word	0x00000003
        /*04e8*/ 	.word	0x00000000
        /*04ec*/ 	.short	0x0101
        /*04ee*/ 	.byte	0xff
	.zero		1


	//   ....[64]....
        /*04f0*/ 	.word	0x00003380
        /*04f4*/ 	.word	0x000000ff
        /*04f8*/ 	.word	0x00000000
        /*04fc*/ 	.short	0x010a
        /*04fe*/ 	.byte	0x07
	.zero		1


	//   ....[65]....
        /*0500*/ 	.word	0x00003400
        /*0504*/ 	.word	0x000000ff
        /*0508*/ 	.word	0x000000e0
        /*050c*/ 	.short	0x010a
        /*050e*/ 	.byte	0x06
	.zero		1


	//   ....[66]....
        /*0510*/ 	.word	0x000034d0
        /*0514*/ 	.word	0x000000ff
        /*0518*/ 	.word	0x00000000
        /*051c*/ 	.short	0x010a
        /*051e*/ 	.byte	0x0b
	.zero		1


	//   ....[67]....
        /*0520*/ 	.word	0x00003600
        /*0524*/ 	.word	0x000000ff
        /*0528*/ 	.word	0x00000000
        /*052c*/ 	.short	0x010a
        /*052e*/ 	.byte	0x22
	.zero		1


	//   ....[68]....
        /*0530*/ 	.word	0x000039e0
        /*0534*/ 	.word	0x000000ff
        /*0538*/ 	.word	0x00000000
        /*053c*/ 	.short	0x010a
        /*053e*/ 	.byte	0x06
	.zero		1


	//   ....[69]....
        /*0540*/ 	.word	0x00003a70
        /*0544*/ 	.word	0x000000ff
        /*0548*/ 	.word	0x00000000
        /*054c*/ 	.short	0x010a
        /*054e*/ 	.byte	0x06
	.zero		1


	//   ....[70]....
        /*0550*/ 	.word	0x00003b00
        /*0554*/ 	.word	0x000000ff
        /*0558*/ 	.word	0x00000000
        /*055c*/ 	.short	0x010a
        /*055e*/ 	.byte	0x06
	.zero		1


	//   ....[71]....
        /*0560*/ 	.word	0x00003b90
        /*0564*/ 	.word	0x000000ff
        /*0568*/ 	.word	0x00000000
        /*056c*/ 	.short	0x010a
        /*056e*/ 	.byte	0x07
	.zero		1


	//   ....[72]....
        /*0570*/ 	.word	0x00003fc0
        /*0574*/ 	.word	0x00000000
        /*0578*/ 	.word	0x000000a0
        /*057c*/ 	.short	0x010a
        /*057e*/ 	.byte	0xff
	.zero		1


	//   ....[73]....
        /*0580*/ 	.word	0x00004080
        /*0584*/ 	.word	0x00000000
        /*0588*/ 	.word	0x00000000
        /*058c*/ 	.short	0x0101
        /*058e*/ 	.byte	0xff
	.zero		1


	//   ....[74]....
        /*0590*/ 	.word	0x000043a0
        /*0594*/ 	.word	0x000000ff
        /*0598*/ 	.word	0x00000098
        /*059c*/ 	.short	0x010a
        /*059e*/ 	.byte	0x07
	.zero		1


	//   ....[75]....
        /*05a0*/ 	.word	0x000045c0
        /*05a4*/ 	.word	0x000000ff
        /*05a8*/ 	.word	0x00000078
        /*05ac*/ 	.short	0x010a
        /*05ae*/ 	.byte	0x0f
	.zero		1


	//   ....[76]....
        /*05b0*/ 	.word	0x000047c0
        /*05b4*/ 	.word	0x000000ff
        /*05b8*/ 	.word	0x00000060
        /*05bc*/ 	.short	0x010b
        /*05be*/ 	.byte	0x0f
	.zero		1


	//   ....[77]....
        /*05c0*/ 	.word	0x00004810
        /*05c4*/ 	.word	0x000000ff
        /*05c8*/ 	.word	0x00000000
        /*05cc*/ 	.short	0x0101
        /*05ce*/ 	.byte	0x10
	.zero		1


	//   ....[78]....
        /*05d0*/ 	.word	0x00004850
        /*05d4*/ 	.word	0x000000ff
        /*05d8*/ 	.word	0x00000078
        /*05dc*/ 	.short	0x010a
        /*05de*/ 	.byte	0x0d
	.zero		1


	//   ....[79]....
        /*05e0*/ 	.word	0x00004a90
        /*05e4*/ 	.word	0x000000ff
        /*05e8*/ 	.word	0x00000060
        /*05ec*/ 	.short	0x010b
        /*05ee*/ 	.byte	0x0d
	.zero		1


	//   ....[80]....
        /*05f0*/ 	.word	0x00004b00
        /*05f4*/ 	.word	0x000000ff
        /*05f8*/ 	.word	0x00000000
        /*05fc*/ 	.short	0x0101
        /*05fe*/ 	.byte	0x0f
	.zero		1


	//   ....[81]....
        /*0600*/ 	.word	0x00004b50
        /*0604*/ 	.word	0x000000ff
        /*0608*/ 	.word	0x00000000
        /*060c*/ 	.short	0x010a
        /*060e*/ 	.byte	0x04
	.zero		1


	//   ....[82]....
        /*0610*/ 	.word	0x00004be0
        /*0614*/ 	.word	0x000000ff
        /*0618*/ 	.word	0x00000000
        /*061c*/ 	.short	0x010a
        /*061e*/ 	.byte	0x04
	.zero		1


	//   ....[83]....
        /*0620*/ 	.word	0x00004c80
        /*0624*/ 	.word	0x00000000
        /*0628*/ 	.word	0x00000000
        /*062c*/ 	.short	0x010a
        /*062e*/ 	.byte	0xff
	.zero		1


	//   ....[84]....
        /*0630*/ 	.word	0x00004ff0
        /*0634*/ 	.word	0x00000000
        /*0638*/ 	.word	0x000000a0
        /*063c*/ 	.short	0x010a
        /*063e*/ 	.byte	0xff
	.zero		1


	//   ....[85]....
        /*0640*/ 	.word	0x00005100
        /*0644*/ 	.word	0x00000000
        /*0648*/ 	.word	0x00000000
        /*064c*/ 	.short	0x0101
        /*064e*/ 	.byte	0xff
	.zero		1


	//   ....[86]....
        /*0650*/ 	.word	0x00005b10
        /*0654*/ 	.word	0x00000002
        /*0658*/ 	.word	0x00000060
        /*065c*/ 	.short	0x010a
        /*065e*/ 	.byte	0xff
	.zero		1


	//   ....[87]....
        /*0660*/ 	.word	0x00005b50
        /*0664*/ 	.word	0x0000002c
        /*0668*/ 	.word	0x000000c0
        /*066c*/ 	.short	0x010a
        /*066e*/ 	.byte	0xff
	.zero		1


	//   ....[88]....
        /*0670*/ 	.word	0x00005c40
        /*0674*/ 	.word	0x00000002
        /*0678*/ 	.word	0x00000060
        /*067c*/ 	.short	0x010a
        /*067e*/ 	.byte	0xff
	.zero		1


	//   ....[89]....
        /*0680*/ 	.word	0x00005dd0
        /*0684*/ 	.word	0x0000002c
        /*0688*/ 	.word	0x000000c0
        /*068c*/ 	.short	0x010a
        /*068e*/ 	.byte	0xff
	.zero		1


	//   ....[90]....
        /*0690*/ 	.word	0x00006590
        /*0694*/ 	.word	0x00000000
        /*0698*/ 	.word	0x00000000
        /*069c*/ 	.short	0x0101
        /*069e*/ 	.byte	0xff
	.zero		1


	//   ....[91]....
        /*06a0*/ 	.word	0x000065a0
        /*06a4*/ 	.word	0x00000002
        /*06a8*/ 	.word	0x00000060
        /*06ac*/ 	.short	0x010a
        /*06ae*/ 	.byte	0xff
	.zero		1


	//   ....[92]....
        /*06b0*/ 	.word	0x00006660
        /*06b4*/ 	.word	0x00000002
        /*06b8*/ 	.word	0x00000060
        /*06bc*/ 	.short	0x010a
        /*06be*/ 	.byte	0xff
	.zero		1


	//   ....[93]....
        /*06c0*/ 	.word	0x000069c0
        /*06c4*/ 	.word	0x000000ff
        /*06c8*/ 	.word	0x00000000
        /*06cc*/ 	.short	0x0101
        /*06ce*/ 	.byte	0x05
	.zero		1


	//   ....[94]....
        /*06d0*/ 	.word	0x00006f50
        /*06d4*/ 	.word	0x00000000
        /*06d8*/ 	.word	0x00000000
        /*06dc*/ 	.short	0x0101
        /*06de*/ 	.byte	0xff
	.zero		1


	//   ....[95]....
        /*06e0*/ 	.word	0x000071c0
        /*06e4*/ 	.word	0x000000ff
        /*06e8*/ 	.word	0x00000000
        /*06ec*/ 	.short	0x0101
        /*06ee*/ 	.byte	0x04
	.zero		1


	//   ....[96]....
        /*06f0*/ 	.word	0x000071e0
        /*06f4*/ 	.word	0x00000002
        /*06f8*/ 	.word	0x00000110
        /*06fc*/ 	.short	0x010a
        /*06fe*/ 	.byte	0xff
	.zero		1


	//   ....[97]....
        /*0700*/ 	.word	0x00007240
        /*0704*/ 	.word	0x00000002
        /*0708*/ 	.word	0x00000030
        /*070c*/ 	.short	0x010a
        /*070e*/ 	.byte	0xff
	.zero		1


	//   ....[98]....
        /*0710*/ 	.word	0x000072a0
        /*0714*/ 	.word	0x00000002
        /*0718*/ 	.word	0x00000030
        /*071c*/ 	.short	0x010a
        /*071e*/ 	.byte	0xff
	.zero		1


	//   ....[99]....
        /*0720*/ 	.word	0x000072f0
        /*0724*/ 	.word	0x00000002
        /*0728*/ 	.word	0x000000a0
        /*072c*/ 	.short	0x010a
        /*072e*/ 	.byte	0xff
	.zero		1


	//   ....[100]....
        /*0730*/ 	.word	0x00007350
        /*0734*/ 	.word	0x00000000
        /*0738*/ 	.word	0x00000000
        /*073c*/ 	.short	0x010a
        /*073e*/ 	.byte	0xff
	.zero		1


	//   ....[101]....
        /*0740*/ 	.word	0x000073b0
        /*0744*/ 	.word	0x00000000
        /*0748*/ 	.word	0x00000000
        /*074c*/ 	.short	0x010a
        /*074e*/ 	.byte	0xff
	.zero		1


	//   ....[102]....
        /*0750*/ 	.word	0x00007410
        /*0754*/ 	.word	0x00000000
        /*0758*/ 	.word	0x00000000
        /*075c*/ 	.short	0x010a
        /*075e*/ 	.byte	0xff
	.zero		1


	//   ....[103]....
        /*0760*/ 	.word	0x00007470
        /*0764*/ 	.word	0x00000000
        /*0768*/ 	.word	0x00000000
        /*076c*/ 	.short	0x010a
        /*076e*/ 	.byte	0xff
	.zero		1


	//   ....[104]....
        /*0770*/ 	.word	0x000074d0
        /*0774*/ 	.word	0x00000000
        /*0778*/ 	.word	0x00000000
        /*077c*/ 	.short	0x010a
        /*077e*/ 	.byte	0xff
	.zero		1


	//   ....[105]....
        /*0780*/ 	.word	0x00007520
        /*0784*/ 	.word	0x00000000
        /*0788*/ 	.word	0x00000100
        /*078c*/ 	.short	0x010a
        /*078e*/ 	.byte	0xff
	.zero		1


	//   ....[106]....
        /*0790*/ 	.word	0x00007580
        /*0794*/ 	.word	0x00000000
        /*0798*/ 	.word	0x000000b0
        /*079c*/ 	.short	0x010a
        /*079e*/ 	.byte	0xff
	.zero		1


	//   ....[107]....
        /*07a0*/ 	.word	0x000075d0
        /*07a4*/ 	.word	0x00000000
        /*07a8*/ 	.word	0x000000a0
        /*07ac*/ 	.short	0x010a
        /*07ae*/ 	.byte	0xff
	.zero		1


	//   ....[108]....
        /*07b0*/ 	.word	0x00007630
        /*07b4*/ 	.word	0x00000000
        /*07b8*/ 	.word	0x000000b0
        /*07bc*/ 	.short	0x010a
        /*07be*/ 	.byte	0xff
	.zero		1


	//   ....[109]....
        /*07c0*/ 	.word	0x00007680
        /*07c4*/ 	.word	0x00000000
        /*07c8*/ 	.word	0x000000a0
        /*07cc*/ 	.short	0x010a
        /*07ce*/ 	.byte	0xff
	.zero		1


	//   ....[110]....
        /*07d0*/ 	.word	0x000076e0
        /*07d4*/ 	.word	0x00000002
        /*07d8*/ 	.word	0x000000e0
        /*07dc*/ 	.short	0x010a
        /*07de*/ 	.byte	0xff
	.zero		1


	//   ....[111]....
        /*07e0*/ 	.word	0x00007740
        /*07e4*/ 	.word	0x00000000
        /*07e8*/ 	.word	0x00000000
        /*07ec*/ 	.short	0x010a
        /*07ee*/ 	.byte	0xff
	.zero		1


	//   ....[112]....
        /*07f0*/ 	.word	0x000077a0
        /*07f4*/ 	.word	0x00000000
        /*07f8*/ 	.word	0x00000000
        /*07fc*/ 	.short	0x010a
        /*07fe*/ 	.byte	0xff
	.zero		1


	//   ....[113]....
        /*0800*/ 	.word	0x00007800
        /*0804*/ 	.word	0x00000000
        /*0808*/ 	.word	0x00000000
        /*080c*/ 	.short	0x010a
        /*080e*/ 	.byte	0xff
	.zero		1


	//   ....[114]....
        /*0810*/ 	.word	0x00007860
        /*0814*/ 	.word	0x00000000
        /*0818*/ 	.word	0x00000000
        /*081c*/ 	.short	0x010a
        /*081e*/ 	.byte	0xff
	.zero		1


	//   ....[115]....
        /*0820*/ 	.word	0x000078c0
        /*0824*/ 	.word	0x00000000
        /*0828*/ 	.word	0x00000000
        /*082c*/ 	.short	0x010a
        /*082e*/ 	.byte	0xff
	.zero		1


	//   ....[116]....
        /*0830*/ 	.word	0x00007910
        /*0834*/ 	.word	0x00000000
        /*0838*/ 	.word	0x000000a0
        /*083c*/ 	.short	0x010a
        /*083e*/ 	.byte	0xff
	.zero		1


	//   ....[117]....
        /*0840*/ 	.word	0x00007970
        /*0844*/ 	.word	0x00000000
        /*0848*/ 	.word	0x00000098
        /*084c*/ 	.short	0x010a
        /*084e*/ 	.byte	0xff
	.zero		1


	//   ....[118]....
        /*0850*/ 	.word	0x000079d0
        /*0854*/ 	.word	0x00000000
        /*0858*/ 	.word	0x00000078
        /*085c*/ 	.short	0x010a
        /*085e*/ 	.byte	0xff
	.zero		1


	//   ....[119]....
        /*0860*/ 	.word	0x00007a30
        /*0864*/ 	.word	0x00000000
        /*0868*/ 	.word	0x00000078
        /*086c*/ 	.short	0x010a
        /*086e*/ 	.byte	0xff
	.zero		1


	//   ....[120]....
        /*0870*/ 	.word	0x00007a90
        /*0874*/ 	.word	0x00000000
        /*0878*/ 	.word	0x00000000
        /*087c*/ 	.short	0x010a
        /*087e*/ 	.byte	0xff
	.zero		1


	//   ....[121]....
        /*0880*/ 	.word	0x00007af0
        /*0884*/ 	.word	0x00000000
        /*0888*/ 	.word	0x00000000
        /*088c*/ 	.short	0x010a
        /*088e*/ 	.byte	0xff
	.zero		1


	//   ....[122]....
        /*0890*/ 	.word	0x00007b40
        /*0894*/ 	.word	0x00000000
        /*0898*/ 	.word	0x000000a0
        /*089c*/ 	.short	0x010a
        /*089e*/ 	.byte	0xff
	.zero		1


	//   ....[123]....
        /*08a0*/ 	.word	0x00007b90
        /*08a4*/ 	.word	0x00000002
        /*08a8*/ 	.word	0x00000060
        /*08ac*/ 	.short	0x010a
        /*08ae*/ 	.byte	0xff
	.zero		1


	//   ....[124]....
        /*08b0*/ 	.word	0x00007be0
        /*08b4*/ 	.word	0x0000002c
        /*08b8*/ 	.word	0x000000c0
        /*08bc*/ 	.short	0x010a
        /*08be*/ 	.byte	0xff
	.zero		1


	//   ....[125]....
        /*08c0*/ 	.word	0x00007c30
        /*08c4*/ 	.word	0x00000002
        /*08c8*/ 	.word	0x00000060
        /*08cc*/ 	.short	0x010a
        /*08ce*/ 	.byte	0xff
	.zero		1


	//----- nvinfo : EIATTR_NUM_MBARRIERS
	.align		4
.L_47:
        /*08d0*/ 	.byte	0x03, 0x38
        /*08d2*/ 	.short	0x0024


	//----- nvinfo : EIATTR_EXIT_INSTR_OFFSETS
	.align		4
        /*08d4*/ 	.byte	0x04, 0x1c
        /*08d6*/ 	.short	(.L_49 - .L_48)


	//   ....[0]....
.L_48:
        /*08d8*/ 	.word	0x00002780


	//   ....[1]....
        /*08dc*/ 	.word	0x00002c70


	//   ....[2]....
        /*08e0*/ 	.word	0x00002cd0


	//   ....[3]....
        /*08e4*/ 	.word	0x00003df0


	//   ....[4]....
        /*08e8*/ 	.word	0x00004cb0


	//   ....[5]....
        /*08ec*/ 	.word	0x00004cf0


	//   ....[6]....
        /*08f0*/ 	.word	0x000070b0


	//   ....[7]....
        /*08f4*/ 	.word	0x00007130


	//   ....[8]....
        /*08f8*/ 	.word	0x00007160


	//   ....[9]....
        /*08fc*/ 	.word	0x000071d0


	//----- nvinfo : EIATTR_MAX_THREADS
	.align		4
.L_49:
        /*0900*/ 	.byte	0x04, 0x05
        /*0902*/ 	.short	(.L_51 - .L_50)
.L_50:
        /*0904*/ 	.word	0x00000100
        /*0908*/ 	.word	0x00000001
        /*090c*/ 	.word	0x00000001


	//----- nvinfo : EIATTR_CRS_STACK_SIZE
	.align		4
.L_51:
        /*0910*/ 	.byte	0x04, 0x1e
        /*0912*/ 	.short	(.L_53 - .L_52)
.L_52:
        /*0914*/ 	.word	0x00000000


	//----- nvinfo : EIATTR_CBANK_PARAM_SIZE
	.align		4
.L_53:
        /*0918*/ 	.byte	0x03, 0x19
        /*091a*/ 	.short	0x0800


	//----- nvinfo : EIATTR_PARAM_CBANK
	.align		4
        /*091c*/ 	.byte	0x04, 0x0a
        /*091e*/ 	.short	(.L_55 - .L_54)
	.align		4
.L_54:
        /*0920*/ 	.word	index@(.nv.constant0._ZN7cutlass13device_kernelINS_4gemm6kernel13GemmUniversalIN4cute5tupleIJiiiiEEENS1_10collective13CollectiveMmaINS1_35MainloopSm100TmaUmmaWarpSpecializedILi6ELi2ELi4ENS5_IJNS4_1CILi1EEESB_SB_EEEEENS5_IJNSA_ILi64EEESE_NSA_ILi128EEEEEENS_10bfloat16_tENS5_IJlSB_lEEESH_SI_NS4_8TiledMMAINS4_8MMA_AtomIJNS4_20SM100_MMA_F16BF16_SSISH_SH_fLi64ELi64ELNS4_4UMMA5MajorE0ELSN_0ELNSM_7ScaleInE0ELSO_0EEEEEENS4_6LayoutISC_NS5_IJNSA_ILi0EEESS_SS_EEEEENS5_IJNS4_10UnderscoreESV_SV_EEEEENS4_13SM90_TMA_LOADENS4_14ComposedLayoutINS4_7SwizzleILi3ELi4ELi3EEENS4_18smem_ptr_flag_bitsILi16EEENSR_INS5_IJNSA_ILi8EEESE_EEENS5_IJSE_SB_EEEEEEEvNS4_8identityESY_S18_vS19_EENS_8epilogue10collective18CollectiveEpilogueINS1B_23Sm100TmaWarpSpecializedILi3ELi2ELi16ELb1ELb0EEEJSG_NS5_IJNSR_ISE_SB_EENSR_INSA_ILi32EEESB_EEEEESH_SI_SH_SI_NS1B_6fusion15FusionCallbacksIS1F_NS1K_17LinearCombinationISH_fSH_fLNS_15FloatRoundStyleE2EEESG_S1J_JEEENS4_5SM1004TMEM4LOAD26SM100_TMEM_LOAD_16dp256b4xESY_NSZ_INS10_ILi2ELi4ELi3EEES13_NSR_INS5_IJS14_S1H_EEENS5_IJS1H_SB_EEEEEEENS4_17SM75_U32x4_LDSM_NENS4_14SM90_TMA_STOREES1Y_NS4_17SM90_U32x4_STSM_NENS4_39AutoVectorizingCopyWithAssumedAlignmentILi128EEEEEEvvEEEEvNT_6ParamsE)
        /*0924*/ 	.short	0x0380
        /*0926*/ 	.short	0x0800


	//----- nvinfo : EIATTR_SW_WAR
	.align		4
.L_55:
        /*0928*/ 	.byte	0x04, 0x36
        /*092a*/ 	.short	(.L_57 - .L_56)
.L_56:
        /*092c*/ 	.word	0x00000008
.L_57:


//--------------------- .nv.callgraph             --------------------------
	.section	.nv.callgraph,"",@"SHT_CUDA_CALLGRAPH"
	.align	4
	.sectionentsize	8
	.align		4
        /*0000*/ 	.word	0x00000000
	.align		4
        /*0004*/ 	.word	0xffffffff
	.align		4
        /*0008*/ 	.word	index@(_ZN7cutlass13device_kernelINS_4gemm6kernel13GemmUniversalIN4cute5tupleIJiiiiEEENS1_10collective13CollectiveMmaINS1_35MainloopSm100TmaUmmaWarpSpecializedILi6ELi2ELi4ENS5_IJNS4_1CILi1EEESB_SB_EEEEENS5_IJNSA_ILi64EEESE_NSA_ILi128EEEEEENS_10bfloat16_tENS5_IJlSB_lEEESH_SI_NS4_8TiledMMAINS4_8MMA_AtomIJNS4_20SM100_MMA_F16BF16_SSISH_SH_fLi64ELi64ELNS4_4UMMA5MajorE0ELSN_0ELNSM_7ScaleInE0ELSO_0EEEEEENS4_6LayoutISC_NS5_IJNSA_ILi0EEESS_SS_EEEEENS5_IJNS4_10UnderscoreESV_SV_EEEEENS4_13SM90_TMA_LOADENS4_14ComposedLayoutINS4_7SwizzleILi3ELi4ELi3EEENS4_18smem_ptr_flag_bitsILi16EEENSR_INS5_IJNSA_ILi8EEESE_EEENS5_IJSE_SB_EEEEEEEvNS4_8identityESY_S18_vS19_EENS_8epilogue10collective18CollectiveEpilogueINS1B_23Sm100TmaWarpSpecializedILi3ELi2ELi16ELb1ELb0EEEJSG_NS5_IJNSR_ISE_SB_EENSR_INSA_ILi32EEESB_EEEEESH_SI_SH_SI_NS1B_6fusion15FusionCallbacksIS1F_NS1K_17LinearCombinationISH_fSH_fLNS_15FloatRoundStyleE2EEESG_S1J_JEEENS4_5SM1004TMEM4LOAD26SM100_TMEM_LOAD_16dp256b4xESY_NSZ_INS10_ILi2ELi4ELi3EEES13_NSR_INS5_IJS14_S1H_EEENS5_IJS1H_SB_EEEEEEENS4_17SM75_U32x4_LDSM_NENS4_14SM90_TMA_STOREES1Y_NS4_17SM90_U32x4_STSM_NENS4_39AutoVectorizingCopyWithAssumedAlignmentILi128EEEEEEvvEEEEvNT_6ParamsE)
	.align		4
        /*000c*/ 	.word	index@(__assertfail)
	.align		4
        /*0010*/ 	.word	0x00000000
	.align		4
        /*0014*/ 	.word	0xfffffffe
	.align		4
        /*0018*/ 	.word	0x00000000
	.align		4
        /*001c*/ 	.word	0xfffffffd
	.align		4
        /*0020*/ 	.word	0x00000000
	.align		4
        /*0024*/ 	.word	0xfffffffc


//--------------------- .nv.constant4             --------------------------
	.section	.nv.constant4,"a",@progbits
	.align	8
	.align		8
.nv.constant4:
        /*0000*/ 	.dword	__assertfail
	.align		8
        /*0008*/ 	.dword	__unnamed_1
	.align		8
        /*0010*/ 	.dword	__unnamed_2
	.align		8
        /*0018*/ 	.dword	_ZN39_INTERNAL_97489a60_4_k_cu_319f81ee_60554cuda3std3__45__cpo5beginE
	.align		8
        /*0020*/ 	.dword	_ZN39_INTERNAL_97489a60_4_k_cu_319f81ee_60554cuda3std3__45__cpo3endE
	.align		8
        /*0028*/ 	.dword	_ZN39_INTERNAL_97489a60_4_k_cu_319f81ee_60554cuda3std3__45__cpo6cbeginE
	.align		8
        /*0030*/ 	.dword	_ZN39_INTERNAL_97489a60_4_k_cu_319f81ee_60554cuda3std3__45__cpo4cendE
	.align		8
        /*0038*/ 	.dword	_ZN39_INTERNAL_97489a60_4_k_cu_319f81ee_60554cuda3std3__441_GLOBAL__N__97489a60_4_k_cu_319f81ee_60556ignoreE
	.align		8
        /*0040*/ 	.dword	_ZN39_INTERNAL_97489a60_4_k_cu_319f81ee_60554cuda3std3__419piecewise_constructE
	.align		8
        /*0048*/ 	.dword	_ZN39_INTERNAL_97489a60_4_k_cu_319f81ee_60554cuda3std3__48in_placeE
	.align		8
        /*0050*/ 	.dword	_ZN39_INTERNAL_97489a60_4_k_cu_319f81ee_60554cuda3std6ranges3__45__cpo4swapE
	.align		8
        /*0058*/ 	.dword	_ZN39_INTERNAL_97489a60_4_k_cu_319f81ee_60554cuda3std6ranges3__45__cpo9iter_moveE
	.align		8
        /*0060*/ 	.dword	_ZN39_INTERNAL_97489a60_4_k_cu_319f81ee_60554cute7productE
	.align		8
        /*0068*/ 	.dword	_ZN39_INTERNAL_97489a60_4_k_cu_319f81ee_60554cute1_E
	.align		8
        /*0070*/ 	.dword	$str$25
	.align		8
        /*0078*/ 	.dword	$str$26
	.align		8
        /*0080*/ 	.dword	$str$27
	.align		8
        /*0088*/ 	.dword	$str$28


//--------------------- .text._ZN7cutlass13device_kernelINS_4gemm6kernel13GemmUniversalIN4cute5tupleIJiiiiEEENS1_10collective13CollectiveMmaINS1_35MainloopSm100TmaUmmaWarpSpecializedILi6ELi2ELi4ENS5_IJNS4_1CILi1EEESB_SB_EEEEENS5_IJNSA_ILi64EEESE_NSA_ILi128EEEEEENS_10bfloat16_tENS5_IJlSB_lEEESH_SI_NS4_8TiledMMAINS4_8MMA_AtomIJNS4_20SM100_MMA_F16BF16_SSISH_SH_fLi64ELi64ELNS4_4UMMA5MajorE0ELSN_0ELNSM_7ScaleInE0ELSO_0EEEEEENS4_6LayoutISC_NS5_IJNSA_ILi0EEESS_SS_EEEEENS5_IJNS4_10UnderscoreESV_SV_EEEEENS4_13SM90_TMA_LOADENS4_14ComposedLayoutINS4_7SwizzleILi3ELi4ELi3EEENS4_18smem_ptr_flag_bitsILi16EEENSR_INS5_IJNSA_ILi8EEESE_EEENS5_IJSE_SB_EEEEEEEvNS4_8identityESY_S18_vS19_EENS_8epilogue10collective18CollectiveEpilogueINS1B_23Sm100TmaWarpSpecializedILi3ELi2ELi16ELb1ELb0EEEJSG_NS5_IJNSR_ISE_SB_EENSR_INSA_ILi32EEESB_EEEEESH_SI_SH_SI_NS1B_6fusion15FusionCallbacksIS1F_NS1K_17LinearCombinationISH_fSH_fLNS_15FloatRoundStyleE2EEESG_S1J_JEEENS4_5SM1004TMEM4LOAD26SM100_TMEM_LOAD_16dp256b4xESY_NSZ_INS10_ILi2ELi4ELi3EEES13_NSR_INS5_IJS14_S1H_EEENS5_IJS1H_SB_EEEEEEENS4_17SM75_U32x4_LDSM_NENS4_14SM90_TMA_STOREES1Y_NS4_17SM90_U32x4_STSM_NENS4_39AutoVectorizingCopyWithAssumedAlignmentILi128EEEEEEvvEEEEvNT_6ParamsE --------------------------
	.section	.text._ZN7cutlass13device_kernelINS_4gemm6kernel13GemmUniversalIN4cute5tupleIJiiiiEEENS1_10collective13CollectiveMmaINS1_35MainloopSm100TmaUmmaWarpSpecializedILi6ELi2ELi4ENS5_IJNS4_1CILi1EEESB_SB_EEEEENS5_IJNSA_ILi64EEESE_NSA_ILi128EEEEEENS_10bfloat16_tENS5_IJlSB_lEEESH_SI_NS4_8TiledMMAINS4_8MMA_AtomIJNS4_20SM100_MMA_F16BF16_SSISH_SH_fLi64ELi64ELNS4_4UMMA5MajorE0ELSN_0ELNSM_7ScaleInE0ELSO_0EEEEEENS4_6LayoutISC_NS5_IJNSA_ILi0EEESS_SS_EEEEENS5_IJNS4_10UnderscoreESV_SV_EEEEENS4_13SM90_TMA_LOADENS4_14ComposedLayoutINS4_7SwizzleILi3ELi4ELi3EEENS4_18smem_ptr_flag_bitsILi16EEENSR_INS5_IJNSA_ILi8EEESE_EEENS5_IJSE_SB_EEEEEEEvNS4_8identityESY_S18_vS19_EENS_8epilogue10collective18CollectiveEpilogueINS1B_23Sm100TmaWarpSpecializedILi3ELi2ELi16ELb1ELb0EEEJSG_NS5_IJNSR_ISE_SB_EENSR_INSA_ILi32EEESB_EEEEESH_SI_SH_SI_NS1B_6fusion15FusionCallbacksIS1F_NS1K_17LinearCombinationISH_fSH_fLNS_15FloatRoundStyleE2EEESG_S1J_JEEENS4_5SM1004TMEM4LOAD26SM100_TMEM_LOAD_16dp256b4xESY_NSZ_INS10_ILi2ELi4ELi3EEES13_NSR_INS5_IJS14_S1H_EEENS5_IJS1H_SB_EEEEEEENS4_17SM75_U32x4_LDSM_NENS4_14SM90_TMA_STOREES1Y_NS4_17SM90_U32x4_STSM_NENS4_39AutoVectorizingCopyWithAssumedAlignmentILi128EEEEEEvvEEEEvNT_6ParamsE,"ax",@progbits
	.align	128
.text._ZN7cutlass13device_kernelINS_4gemm6kernel13GemmUniversalIN4cute5tupleIJiiiiEEENS1_10collective13CollectiveMmaINS1_35MainloopSm100TmaUmmaWarpSpecializedILi6ELi2ELi4ENS5_IJNS4_1CILi1EEESB_SB_EEEEENS5_IJNSA_ILi64EEESE_NSA_ILi128EEEEEENS_10bfloat16_tENS5_IJlSB_lEEESH_SI_NS4_8TiledMMAINS4_8MMA_AtomIJNS4_20SM100_MMA_F16BF16_SSISH_SH_fLi64ELi64ELNS4_4UMMA5MajorE0ELSN_0ELNSM_7ScaleInE0ELSO_0EEEEEENS4_6LayoutISC_NS5_IJNSA_ILi0EEESS_SS_EEEEENS5_IJNS4_10UnderscoreESV_SV_EEEEENS4_13SM90_TMA_LOADENS4_14ComposedLayoutINS4_7SwizzleILi3ELi4ELi3EEENS4_18smem_ptr_flag_bitsILi16EEENSR_INS5_IJNSA_ILi8EEESE_EEENS5_IJSE_SB_EEEEEEEvNS4_8identityESY_S18_vS19_EENS_8epilogue10collective18CollectiveEpilogueINS1B_23Sm100TmaWarpSpecializedILi3ELi2ELi16ELb1ELb0EEEJSG_NS5_IJNSR_ISE_SB_EENSR_INSA_ILi32EEESB_EEEEESH_SI_SH_SI_NS1B_6fusion15FusionCallbacksIS1F_NS1K_17LinearCombinationISH_fSH_fLNS_15FloatRoundStyleE2EEESG_S1J_JEEENS4_5SM1004TMEM4LOAD26SM100_TMEM_LOAD_16dp256b4xESY_NSZ_INS10_ILi2ELi4ELi3EEES13_NSR_INS5_IJS14_S1H_EEENS5_IJS1H_SB_EEEEEEENS4_17SM75_U32x4_LDSM_NENS4_14SM90_TMA_STOREES1Y_NS4_17SM90_U32x4_STSM_NENS4_39AutoVectorizingCopyWithAssumedAlignmentILi128EEEEEEvvEEEEvNT_6ParamsE:
        .type           _ZN7cutlass13device_kernelINS_4gemm6kernel13GemmUniversalIN4cute5tupleIJiiiiEEENS1_10collective13CollectiveMmaINS1_35MainloopSm100TmaUmmaWarpSpecializedILi6ELi2ELi4ENS5_IJNS4_1CILi1EEESB_SB_EEEEENS5_IJNSA_ILi64EEESE_NSA_ILi128EEEEEENS_10bfloat16_tENS5_IJlSB_lEEESH_SI_NS4_8TiledMMAINS4_8MMA_AtomIJNS4_20SM100_MMA_F16BF16_SSISH_SH_fLi64ELi64ELNS4_4UMMA5MajorE0ELSN_0ELNSM_7ScaleInE0ELSO_0EEEEEENS4_6LayoutISC_NS5_IJNSA_ILi0EEESS_SS_EEEEENS5_IJNS4_10UnderscoreESV_SV_EEEEENS4_13SM90_TMA_LOADENS4_14ComposedLayoutINS4_7SwizzleILi3ELi4ELi3EEENS4_18smem_ptr_flag_bitsILi16EEENSR_INS5_IJNSA_ILi8EEESE_EEENS5_IJSE_SB_EEEEEEEvNS4_8identityESY_S18_vS19_EENS_8epilogue10collective18CollectiveEpilogueINS1B_23Sm100TmaWarpSpecializedILi3ELi2ELi16ELb1ELb0EEEJSG_NS5_IJNSR_ISE_SB_EENSR_INSA_ILi32EEESB_EEEEESH_SI_SH_SI_NS1B_6fusion15FusionCallbacksIS1F_NS1K_17LinearCombinationISH_fSH_fLNS_15FloatRoundStyleE2EEESG_S1J_JEEENS4_5SM1004TMEM4LOAD26SM100_TMEM_LOAD_16dp256b4xESY_NSZ_INS10_ILi2ELi4ELi3EEES13_NSR_INS5_IJS14_S1H_EEENS5_IJS1H_SB_EEEEEEENS4_17SM75_U32x4_LDSM_NENS4_14SM90_TMA_STOREES1Y_NS4_17SM90_U32x4_STSM_NENS4_39AutoVectorizingCopyWithAssumedAlignmentILi128EEEEEEvvEEEEvNT_6ParamsE,@function
        .size           _ZN7cutlass13device_kernelINS_4gemm6kernel13GemmUniversalIN4cute5tupleIJiiiiEEENS1_10collective13CollectiveMmaINS1_35MainloopSm100TmaUmmaWarpSpecializedILi6ELi2ELi4ENS5_IJNS4_1CILi1EEESB_SB_EEEEENS5_IJNSA_ILi64EEESE_NSA_ILi128EEEEEENS_10bfloat16_tENS5_IJlSB_lEEESH_SI_NS4_8TiledMMAINS4_8MMA_AtomIJNS4_20SM100_MMA_F16BF16_SSISH_SH_fLi64ELi64ELNS4_4UMMA5MajorE0ELSN_0ELNSM_7ScaleInE0ELSO_0EEEEEENS4_6LayoutISC_NS5_IJNSA_ILi0EEESS_SS_EEEEENS5_IJNS4_10UnderscoreESV_SV_EEEEENS4_13SM90_TMA_LOADENS4_14ComposedLayoutINS4_7SwizzleILi3ELi4ELi3EEENS4_18smem_ptr_flag_bitsILi16EEENSR_INS5_IJNSA_ILi8EEESE_EEENS5_IJSE_SB_EEEEEEEvNS4_8identityESY_S18_vS19_EENS_8epilogue10collective18CollectiveEpilogueINS1B_23Sm100TmaWarpSpecializedILi3ELi2ELi16ELb1ELb0EEEJSG_NS5_IJNSR_ISE_SB_EENSR_INSA_ILi32EEESB_EEEEESH_SI_SH_SI_NS1B_6fusion15FusionCallbacksIS1F_NS1K_17LinearCombinationISH_fSH_fLNS_15FloatRoundStyleE2EEESG_S1J_JEEENS4_5SM1004TMEM4LOAD26SM100_TMEM_LOAD_16dp256b4xESY_NSZ_INS10_ILi2ELi4ELi3EEES13_NSR_INS5_IJS14_S1H_EEENS5_IJS1H_SB_EEEEEEENS4_17SM75_U32x4_LDSM_NENS4_14SM90_TMA_STOREES1Y_NS4_17SM90_U32x4_STSM_NENS4_39AutoVectorizingCopyWithAssumedAlignmentILi128EEEEEEvvEEEEvNT_6ParamsE,(.L_x_160 - _ZN7cutlass13device_kernelINS_4gemm6kernel13GemmUniversalIN4cute5tupleIJiiiiEEENS1_10collective13CollectiveMmaINS1_35MainloopSm100TmaUmmaWarpSpecializedILi6ELi2ELi4ENS5_IJNS4_1CILi1EEESB_SB_EEEEENS5_IJNSA_ILi64EEESE_NSA_ILi128EEEEEENS_10bfloat16_tENS5_IJlSB_lEEESH_SI_NS4_8TiledMMAINS4_8MMA_AtomIJNS4_20SM100_MMA_F16BF16_SSISH_SH_fLi64ELi64ELNS4_4UMMA5MajorE0ELSN_0ELNSM_7ScaleInE0ELSO_0EEEEEENS4_6LayoutISC_NS5_IJNSA_ILi0EEESS_SS_EEEEENS5_IJNS4_10UnderscoreESV_SV_EEEEENS4_13SM90_TMA_LOADENS4_14ComposedLayoutINS4_7SwizzleILi3ELi4ELi3EEENS4_18smem_ptr_flag_bitsILi16EEENSR_INS5_IJNSA_ILi8EEESE_EEENS5_IJSE_SB_EEEEEEEvNS4_8identityESY_S18_vS19_EENS_8epilogue10collective18CollectiveEpilogueINS1B_23Sm100TmaWarpSpecializedILi3ELi2ELi16ELb1ELb0EEEJSG_NS5_IJNSR_ISE_SB_EENSR_INSA_ILi32EEESB_EEEEESH_SI_SH_SI_NS1B_6fusion15FusionCallbacksIS1F_NS1K_17LinearCombinationISH_fSH_fLNS_15FloatRoundStyleE2EEESG_S1J_JEEENS4_5SM1004TMEM4LOAD26SM100_TMEM_LOAD_16dp256b4xESY_NSZ_INS10_ILi2ELi4ELi3EEES13_NSR_INS5_IJS14_S1H_EEENS5_IJS1H_SB_EEEEEEENS4_17SM75_U32x4_LDSM_NENS4_14SM90_TMA_STOREES1Y_NS4_17SM90_U32x4_STSM_NENS4_39AutoVectorizingCopyWithAssumedAlignmentILi128EEEEEEvvEEEEvNT_6ParamsE)
        .other          _ZN7cutlass13device_kernelINS_4gemm6kernel13GemmUniversalIN4cute5tupleIJiiiiEEENS1_10collective13CollectiveMmaINS1_35MainloopSm100TmaUmmaWarpSpecializedILi6ELi2ELi4ENS5_IJNS4_1CILi1EEESB_SB_EEEEENS5_IJNSA_ILi64EEESE_NSA_ILi128EEEEEENS_10bfloat16_tENS5_IJlSB_lEEESH_SI_NS4_8TiledMMAINS4_8MMA_AtomIJNS4_20SM100_MMA_F16BF16_SSISH_SH_fLi64ELi64ELNS4_4UMMA5MajorE0ELSN_0ELNSM_7ScaleInE0ELSO_0EEEEEENS4_6LayoutISC_NS5_IJNSA_ILi0EEESS_SS_EEEEENS5_IJNS4_10UnderscoreESV_SV_EEEEENS4_13SM90_TMA_LOADENS4_14ComposedLayoutINS4_7SwizzleILi3ELi4ELi3EEENS4_18smem_ptr_flag_bitsILi16EEENSR_INS5_IJNSA_ILi8EEESE_EEENS5_IJSE_SB_EEEEEEEvNS4_8identityESY_S18_vS19_EENS_8epilogue10collective18CollectiveEpilogueINS1B_23Sm100TmaWarpSpecializedILi3ELi2ELi16ELb1ELb0EEEJSG_NS5_IJNSR_ISE_SB_EENSR_INSA_ILi32EEESB_EEEEESH_SI_SH_SI_NS1B_6fusion15FusionCallbacksIS1F_NS1K_17LinearCombinationISH_fSH_fLNS_15FloatRoundStyleE2EEESG_S1J_JEEENS4_5SM1004TMEM4LOAD26SM100_TMEM_LOAD_16dp256b4xESY_NSZ_INS10_ILi2ELi4ELi3EEES13_NSR_INS5_IJS14_S1H_EEENS5_IJS1H_SB_EEEEEEENS4_17SM75_U32x4_LDSM_NENS4_14SM90_TMA_STOREES1Y_NS4_17SM90_U32x4_STSM_NENS4_39AutoVectorizingCopyWithAssumedAlignmentILi128EEEEEEvvEEEEvNT_6ParamsE,@"STO_CUDA_ENTRY STV_DEFAULT"
_ZN7cutlass13device_kernelINS_4gemm6kernel13GemmUniversalIN4cute5tupleIJiiiiEEENS1_10collective13CollectiveMmaINS1_35MainloopSm100TmaUmmaWarpSpecializedILi6ELi2ELi4ENS5_IJNS4_1CILi1EEESB_SB_EEEEENS5_IJNSA_ILi64EEESE_NSA_ILi128EEEEEENS_10bfloat16_tENS5_IJlSB_lEEESH_SI_NS4_8TiledMMAINS4_8MMA_AtomIJNS4_20SM100_MMA_F16BF16_SSISH_SH_fLi64ELi64ELNS4_4UMMA5MajorE0ELSN_0ELNSM_7ScaleInE0ELSO_0EEEEEENS4_6LayoutISC_NS5_IJNSA_ILi0EEESS_SS_EEEEENS5_IJNS4_10UnderscoreESV_SV_EEEEENS4_13SM90_TMA_LOADENS4_14ComposedLayoutINS4_7SwizzleILi3ELi4ELi3EEENS4_18smem_ptr_flag_bitsILi16EEENSR_INS5_IJNSA_ILi8EEESE_EEENS5_IJSE_SB_EEEEEEEvNS4_8identityESY_S18_vS19_EENS_8epilogue10collective18CollectiveEpilogueINS1B_23Sm100TmaWarpSpecializedILi3ELi2ELi16ELb1ELb0EEEJSG_NS5_IJNSR_ISE_SB_EENSR_INSA_ILi32EEESB_EEEEESH_SI_SH_SI_NS1B_6fusion15FusionCallbacksIS1F_NS1K_17LinearCombinationISH_fSH_fLNS_15FloatRoundStyleE2EEESG_S1J_JEEENS4_5SM1004TMEM4LOAD26SM100_TMEM_LOAD_16dp256b4xESY_NSZ_INS10_ILi2ELi4ELi3EEES13_NSR_INS5_IJS14_S1H_EEENS5_IJS1H_SB_EEEEEEENS4_17SM75_U32x4_LDSM_NENS4_14SM90_TMA_STOREES1Y_NS4_17SM90_U32x4_STSM_NENS4_39AutoVectorizingCopyWithAssumedAlignmentILi128EEEEEEvvEEEEvNT_6ParamsE:
[----:B------:R-:W1:Y:S01]  /*0000*/  LDC R1, c[0x0][0x37c] ;  /* 0x0000df00ff017b82 */ /* 0x000e620000000800 */
[----:B------:R-:W2:Y:S01]  /*0010*/  S2R R70, SR_TID.X ;  /* 0x0000000000467919 */ /* 0x000ea20000002100 */
[----:B------:R-:W3:Y:S01]  /*0020*/  LDCU.64 UR4, c[0x0][0x890] ;  /* 0x00011200ff0477ac */ /* 0x000ee20008000a00 */
[----:B------:R-:W-:Y:S02]  /*0030*/  PRMT R60, RZ, 0x7610, R60 ;  /* 0x00007610ff3c7816 */ /* 0x000fe4000000003c */
[----:B------:R-:W-:Y:S01]  /*0040*/  ELECT P5, URZ, PT ;  /* 0x0000000000ff782f */ /* 0x000fe200038a0000 */
[----:B------:R-:W4:Y:S01]  /*0050*/  LDCU.64 UR46, c[0x0][0x358] ;  /* 0x00006b00ff2e77ac */ /* 0x000f220008000a00 */
[----:B---3--:R-:W-:-:S04]  /*0060*/  UISETP.NE.U32.AND UP0, UPT, UR4, URZ, UPT ;  /* 0x000000ff0400728c */ /* 0x008fc8000bf05070 */
[----:B------:R-:W-:Y:S01]  /*0070*/  UISETP.NE.AND.EX UP0, UPT, UR5, URZ, UPT, UP0 ;  /* 0x000000ff0500728c */ /* 0x000fe2000bf05300 */
[----:B--2---:R-:W-:-:S05]  /*0080*/  SHF.R.U32.HI R65, RZ, 0x5, R70 ;  /* 0x00000005ff417819 */ /* 0x004fca0000011646 */
[----:B------:R-:W2:Y:S02]  /*0090*/  SHFL.IDX PT, R0, R65, RZ, 0x1f ;  /* 0x00001fff41007589 */ /* 0x000ea400000e0000 */
[----:B--2---:R-:W-:Y:S01]  /*00a0*/  R2UR UR8, R0 ;  /* 0x00000000000872ca */ /* 0x004fe200000e0000 */
[----:B-1--4-:R-:W-:-:S14]  /*00b0*/  BRA.U UP0, `(.L_x_0) ;  /* 0x00000001002c7547 */ /* 0x012fdc000b800000 */
[----:B------:R-:W1:Y:S02]  /*00c0*/  LDCU.64 UR6, c[0x0][0x888] ;  /* 0x00011100ff0677ac */ /* 0x000e640008000a00 */
[----:B-1----:R-:W-:-:S04]  /*00d0*/  UISETP.NE.U32.AND UP0, UPT, UR6, URZ, UPT ;  /* 0x000000ff0600728c */ /* 0x002fc8000bf05070 */
[----:B------:R-:W-:-:S09]  /*00e0*/  UISETP.NE.AND.EX UP0, UPT, UR7, URZ, UPT, UP0 ;  /* 0x000000ff0700728c */ /* 0x000fd2000bf05300 */
[----:B------:R-:W-:Y:S05]  /*00f0*/  BRA.U !UP0, `(.L_x_1) ;  /* 0x0000000108107547 */ /* 0x000fea000b800000 */
[----:B------:R-:W1:Y:S02]  /*0100*/  LDC.64 R2, c[0x0][0x888] ;  /* 0x00022200ff027b82 */ /* 0x000e640000000a00 */
[----:B-1----:R1:W5:Y:S01]  /*0110*/  LDG.E R35, desc[UR46][R2.64] ;  /* 0x0000002e02237981 */ /* 0x002362000c1e1900 */
[----:B------:R-:W-:Y:S01]  /*0120*/  HFMA2 R60, -RZ, RZ, 0, 5.9604644775390625e-08 ;  /* 0x00000001ff3c7431 */ /* 0x000fe200000001ff */
[----:B------:R-:W-:Y:S05]  /*0130*/  BRA `(.L_x_0) ;  /* 0x00000000000c7947 */ /* 0x000fea0003800000 */
.L_x_1:
[----:B------:R-:W1:Y:S01]  /*0140*/  LDCU UR6, c[0x0][0x880] ;  /* 0x00011000ff0677ac */ /* 0x000e620008000800 */
[----:B------:R-:W-:Y:S01]  /*0150*/  HFMA2 R60, -RZ, RZ, 0, 5.9604644775390625e-08 ;  /* 0x00000001ff3c7431 */ /* 0x000fe200000001ff */
[----:B-1----:R-:W-:-:S07]  /*0160*/  MOV R35, UR6 ;  /* 0x0000000600237c02 */ /* 0x002fce0008000f00 */
.L_x_0:
[----:B------:R-:W2:Y:S02]  /*0170*/  LDCU.64 UR6, c[0x0][0x8b0] ;  /* 0x00011600ff0677ac */ /* 0x000ea40008000a00 */
[----:B--2---:R-:W-:-:S04]  /*0180*/  UISETP.NE.U32.AND UP0, UPT, UR6, URZ, UPT ;  /* 0x000000ff0600728c */ /* 0x004fc8000bf05070 */
[----:B------:R-:W-:-:S09]  /*0190*/  UISETP.NE.AND.EX UP0, UPT, UR7, URZ, UPT, UP0 ;  /* 0x000000ff0700728c */ /* 0x000fd2000bf05300 */
[----:B------:R-:W-:Y:S05]  /*01a0*/  BRA.U UP0, `(.L_x_2) ;  /* 0x0000000100247547 */ /* 0x000fea000b800000 */
[----:B------:R-:W2:Y:S02]  /*01b0*/  LDCU.64 UR6, c[0x0][0x8a8] ;  /* 0x00011500ff0677ac */ /* 0x000ea40008000a00 */
[----:B--2---:R-:W-:-:S04]  /*01c0*/  UISETP.NE.U32.AND UP0, UPT, UR6, URZ, UPT ;  /* 0x000000ff0600728c */ /* 0x004fc8000bf05070 */
[----:B------:R-:W-:-:S09]  /*01d0*/  UISETP.NE.AND.EX UP0, UPT, UR7, URZ, UPT, UP0 ;  /* 0x000000ff0700728c */ /* 0x000fd2000bf05300 */
[----:B------:R-:W-:Y:S05]  /*01e0*/  BRA.U !UP0, `(.L_x_3) ;  /* 0x00000001080c7547 */ /* 0x000fea000b800000 */
[----:B-1----:R-:W1:Y:S02]  /*01f0*/  LDC.64 R2, c[0x0][0x8a8] ;  /* 0x00022a00ff027b82 */ /* 0x002e640000000a00 */
[----:B-1----:R2:W5:Y:S01]  /*0200*/  LDG.E R33, desc[UR46][R2.64] ;  /* 0x0000002e02217981 */ /* 0x002562000c1e1900 */
[----:B------:R-:W-:Y:S05]  /*0210*/  BRA `(.L_x_2) ;  /* 0x0000000000087947 */ /* 0x000fea0003800000 */
.L_x_3:
[----:B------:R-:W2:Y:S02]  /*0220*/  LDCU UR6, c[0x0][0x8a0] ;  /* 0x00011400ff0677ac */ /* 0x000ea40008000800 */
[----:B--2---:R-:W-:Y:S02]  /*0230*/  MOV R33, UR6 ;  /* 0x0000000600217c02 */ /* 0x004fe40008000f00 */
.L_x_2:
[----:B------:R-:W-:Y:S01]  /*0240*/  IMAD.U32 R0, RZ, RZ, UR8 ;  /* 0x00000008ff007e24 */ /* 0x000fe2000f8e00ff */
[----:B------:R-:W-:Y:S04]  /*0250*/  BSSY.RECONVERGENT B0, `(.L_x_4) ;  /* 0x000000c000007945 */ /* 0x000fe80003800200 */
[C---:B------:R-:W-:Y:S02]  /*0260*/  ISETP.NE.OR P1, PT, R0.reuse, 0x1, !P5 ;  /* 0x000000010000780c */ /* 0x040fe40006f25670 */
[----:B------:R-:W-:-:S11]  /*0270*/  ISETP.NE.OR P0, PT, R0, 0x3, !P5 ;  /* 0x000000030000780c */ /* 0x000fd60006f05670 */
[----:B------:R-:W-:Y:S05]  /*0280*/  @P1 BRA `(.L_x_5) ;  /* 0x0000000000201947 */ /* 0x000fea0003800000 */
[----:B------:R-:W3:Y:S02]  /*0290*/  LDCU.64 UR6, c[0x0][0x348] ;  /* 0x00006900ff0677ac */ /* 0x000ee40008000a00 */
[----:B---3--:R-:W-:Y:S02]  /*02a0*/  UIADD3 UR10, UP1, UPT, UR6, 0x80, URZ ;  /* 0x00000080060a7890 */ /* 0x008fe4000ff3e0ff */
[----:B------:R-:W-:Y:S02]  /*02b0*/  UIADD3 UR6, UP0, UPT, UR6, 0x180, URZ ;  /* 0x0000018006067890 */ /* 0x000fe4000ff1e0ff */
[----:B------:R-:W-:Y:S02]  /*02c0*/  UIADD3.X UR11, UPT, UPT, URZ, UR7, URZ, UP1, !UPT ;  /* 0x00000007ff0b7290 */ /* 0x000fe40008ffe4ff */
[----:B------:R-:W-:-:S07]  /*02d0*/  UIADD3.X UR7, UPT, UPT, URZ, UR7, URZ, UP0, !UPT ;  /* 0x00000007ff077290 */ /* 0x000fce00087fe4ff */
[----:B------:R3:W-:Y:S02]  /*02e0*/  UTMACCTL.PF [UR10] ;  /* 0x000000000a0079b9 */ /* 0x0007e40008040000 */
[----:B------:R3:W-:Y:S02]  /*02f0*/  UTMACCTL.PF [UR6] ;  /* 0x00000000060079b9 */ /* 0x0007e40008040000 */
[----:B---3--:R-:W-:Y:S01]  /*0300*/  NOP ;  /* 0x0000000000007918 */ /* 0x008fe20000000000 */
.L_x_5:
[----:B------:R-:W-:Y:S05]  /*0310*/  BSYNC.RECONVERGENT B0 ;  /* 0x0000000000007941 */ /* 0x000fea0003800200 */
.L_x_4:
[----:B------:R-:W-:Y:S04]  /*0320*/  BSSY.RECONVERGENT B0, `(.L_x_6) ;  /* 0x000000a000007945 */ /* 0x000fe80003800200 */
        /* <DEDUP_REMOVED lines=9> */
.L_x_7:
[----:B------:R-:W-:Y:S05]  /*03c0*/  BSYNC.RECONVERGENT B0 ;  /* 0x0000000000007941 */ /* 0x000fea0003800200 */
.L_x_6:
[----:B------:R-:W3:Y:S01]  /*03d0*/  LDCU.64 UR6, c[0x0][0x888] ;  /* 0x00011100ff0677ac */ /* 0x000ee20008000a00 */
[----:B------:R-:W-:Y:S02]  /*03e0*/  UISETP.EQ.U32.AND UP1, UPT, UR4, URZ, UPT ;  /* 0x000000ff0400728c */ /* 0x000fe4000bf22070 */
[----:B------:R-:W-:Y:S02]  /*03f0*/  UPLOP3.LUT UP2, UPT, UPT, UPT, UPT, 0x80, 0x8 ;  /* 0x000000000008789c */ /* 0x000fe40003f4f070 */
[----:B---3--:R-:W-:-:S04]  /*0400*/  UISETP.NE.U32.AND UP0, UPT, UR6, URZ, UPT ;  /* 0x000000ff0600728c */ /* 0x008fc8000bf05070 */
[----:B------:R-:W-:-:S04]  /*0410*/  UISETP.NE.AND.EX UP0, UPT, UR7, URZ, UPT, UP0 ;  /* 0x000000ff0700728c */ /* 0x000fc8000bf05300 */
[----:B------:R-:W-:-:S04]  /*0420*/  UISETP.EQ.OR.EX UP3, UPT, UR5, URZ, !UP0, UP1 ;  /* 0x000000ff0500728c */ /* 0x000fc8000c762710 */
[----:B------:R-:W-:-:S05]  /*0430*/  UP2UR UR53, UPR, URZ, 0x8 ;  /* 0x00000008ff357883 */ /* 0x000fca0008000000 */
[----:B------:R-:W-:Y:S07]  /*0440*/  BRA.U !UP3, `(.L_x_8) ;  /* 0x000000010b207547 */ /* 0x000fee000b800000 */
[----:B------:R-:W-:Y:S01]  /*0450*/  UISETP.NE.U32.AND UP2, UPT, UR4, URZ, UPT ;  /* 0x000000ff0400728c */ /* 0x000fe2000bf45070 */
[----:B-----5:R-:W-:Y:S01]  /*0460*/  FSETP.NEU.AND P0, PT, R35, RZ, PT ;  /* 0x000000ff2300720b */ /* 0x020fe20003f0d000 */
[----:B------:R-:W-:Y:S02]  /*0470*/  USEL UR4, URZ, 0xffffffff, UP0 ;  /* 0xffffffffff047887 */ /* 0x000fe40008000000 */
[----:B------:R-:W-:-:S10]  /*0480*/  UISETP.NE.AND.EX UP2, UPT, UR5, URZ, UPT, UP2 ;  /* 0x000000ff0500728c */ /* 0x000fd4000bf45320 */
[----:B------:R-:W-:Y:S01]  /*0490*/  VOTEU.ANY UP1, P0 ;  /* 0x0000000000ff7886 */ /* 0x000fe20000020100 */
[----:B------:R-:W-:-:S04]  /*04a0*/  @!UP2 USEL UR4, URZ, 0xffffffff, UP1 ;  /* 0xffffffffff04a887 */ /* 0x000fc80008800000 */
[----:B------:R-:W-:-:S04]  /*04b0*/  ULOP3.LUT UR4, UR4, 0x1, URZ, 0xc0, !UPT ;  /* 0x0000000104047892 */ /* 0x000fc8000f8ec0ff */
[----:B------:R-:W-:-:S11]  /*04c0*/  UISETP.NE.U32.AND UP2, UPT, UR4, 0x1, UPT ;  /* 0x000000010400788c */ /* 0x000fd6000bf45070 */
.L_x_8:
[----:B-12---:R-:W1:Y:S01]  /*04d0*/  SHFL.IDX PT, R2, R65, RZ, 0x1f ;  /* 0x00001fff41027589 */ /* 0x006e6200000e0000 */
[----:B------:R-:W-:-:S04]  /*04e0*/  UISETP.NE.AND UP1, UPT, UR8, 0x2, UPT ;  /* 0x000000020800788c */ /* 0x000fc8000bf25270 */
[----:B------:R-:W-:Y:S01]  /*04f0*/  USEL UR6, URZ, 0x1, UP1 ;  /* 0x00000001ff067887 */ /* 0x000fe20008800000 */
[----:B-1----:R-:W-:-:S13]  /*0500*/  ISETP.NE.AND P0, PT, R2, RZ, PT ;  /* 0x000000ff0200720c */ /* 0x002fda0003f05270 */
[----:B------:R-:W-:Y:S05]  /*0510*/  @P0 BRA `(.L_x_9) ;  /* 0x0000000000580947 */ /* 0x000fea0003800000 */
[----:B------:R-:W1:Y:S01]  /*0520*/  S2UR UR5, SR_CgaCtaId ;  /* 0x00000000000579c3 */ /* 0x000e620000008800 */
[----:B------:R-:W-:Y:S01]  /*0530*/  UMOV UR7, 0x400 ;  /* 0x0000040000077882 */ /* 0x000fe20000000000 */
[----:B------:R-:W-:Y:S01]  /*0540*/  UMOV UR4, 0x1 ;  /* 0x0000000100047882 */ /* 0x000fe20000000000 */
[----:B------:R-:W-:Y:S01]  /*0550*/  ELECT P0, URZ, PT ;  /* 0x0000000000ff782f */ /* 0x000fe20003800000 */
[----:B------:R-:W-:-:S04]  /*0560*/  UIADD3 UR10, UPT, UPT, -UR4, 0x100000, URZ ;  /* 0x00100000040a7890 */ /* 0x000fc8000fffe1ff */
[----:B------:R-:W-:Y:S02]  /*0570*/  USHF.L.U32 UR11, UR10, 0xb, URZ ;  /* 0x0000000b0a0b7899 */ /* 0x000fe400080006ff */
[----:B------:R-:W-:Y:S02]  /*0580*/  USHF.L.U32 UR10, UR10, 0x1, URZ ;  /* 0x000000010a0a7899 */ /* 0x000fe400080006ff */
[----:B-1----:R-:W-:Y:S01]  /*0590*/  ULEA UR5, UR5, UR7, 0x18 ;  /* 0x0000000705057291 */ /* 0x002fe2000f8ec0ff */
[----:B------:R-:W1:Y:S11]  /*05a0*/  FENCE.VIEW.ASYNC.S ;  /* 0x00000000000073c6 */ /* 0x000e760000000000 */
[----:B-1----:R1:W2:Y:S01]  /*05b0*/  SYNCS.EXCH.64 URZ, [UR5], UR10 ;  /* 0x0000000a05ff75b2 */ /* 0x0022a20008000100 */
[----:B------:R1:W3:Y:S01]  /*05c0*/  SYNCS.EXCH.64 URZ, [UR5+0x30], UR10 ;  /* 0x0000300a05ff75b2 */ /* 0x0002e20008000100 */
[----:B------:R1:W4:Y:S01]  /*05d0*/  SYNCS.EXCH.64 URZ, [UR5+0x8], UR10 ;  /* 0x0000080a05ff75b2 */ /* 0x0003220008000100 */
[----:B------:R1:W1:Y:S01]  /*05e0*/  SYNCS.EXCH.64 URZ, [UR5+0x38], UR10 ;  /* 0x0000380a05ff75b2 */ /* 0x0002620008000100 */
        /* <DEDUP_REMOVED lines=8> */
[----:B------:R-:W-:Y:S01]  /*0670*/  NOP ;  /* 0x0000000000007918 */ /* 0x000fe20000000000 */
.L_x_9:
[----:B------:R-:W2:Y:S01]  /*0680*/  SHFL.IDX PT, R2, R65, RZ, 0x1f ;  /* 0x00001fff41027589 */ /* 0x000ea200000e0000 */
[----:B------:R-:W-:Y:S01]  /*0690*/  NOP ;  /* 0x0000000000007918 */ /* 0x000fe20000000000 */
[----:B--2---:R-:W-:-:S13]  /*06a0*/  ISETP.NE.AND P0, PT, R2, 0x1, PT ;  /* 0x000000010200780c */ /* 0x004fda0003f05270 */
[----:B------:R-:W-:Y:S05]  /*06b0*/  @P0 BRA `(.L_x_10) ;  /* 0x0000000000500947 */ /* 0x000fea0003800000 */
[----:B------:R-:W2:Y:S01]  /*06c0*/  S2UR UR7, SR_CgaCtaId ;  /* 0x00000000000779c3 */ /* 0x000ea20000008800 */
[----:B------:R-:W-:Y:S01]  /*06d0*/  UMOV UR9, 0x400 ;  /* 0x0000040000097882 */ /* 0x000fe20000000000 */
[----:B-1----:R-:W-:Y:S01]  /*06e0*/  UMOV UR5, 0x20 ;  /* 0x0000002000057882 */ /* 0x002fe20000000000 */
[----:B------:R-:W-:Y:S01]  /*06f0*/  UMOV UR4, 0x80 ;  /* 0x0000008000047882 */ /* 0x000fe20000000000 */
[----:B------:R-:W-:-:S04]  /*0700*/  UIADD3 UR10, UPT, UPT, -UR5, 0x100000, URZ ;  /* 0x00100000050a7890 */ /* 0x000fc8000fffe1ff */
[----:B------:R-:W-:Y:S02]  /*0710*/  USHF.L.U32 UR11, UR10, 0xb, URZ ;  /* 0x0000000b0a0b7899 */ /* 0x000fe400080006ff */
[----:B------:R-:W-:Y:S02]  /*0720*/  USHF.L.U32 UR10, UR10, 0x1, URZ ;  /* 0x000000010a0a7899 */ /* 0x000fe400080006ff */
[----:B------:R-:W-:-:S04]  /*0730*/  UIADD3 UR4, UPT, UPT, -UR4, 0x100000, URZ ;  /* 0x0010000004047890 */ /* 0x000fc8000fffe1ff */
[----:B------:R-:W-:Y:S02]  /*0740*/  USHF.L.U32 UR5, UR4, 0xb, URZ ;  /* 0x0000000b04057899 */ /* 0x000fe400080006ff */
[----:B------:R-:W-:Y:S01]  /*0750*/  USHF.L.U32 UR4, UR4, 0x1, URZ ;  /* 0x0000000104047899 */ /* 0x000fe200080006ff */
[----:B------:R-:W-:Y:S01]  /*0760*/  ELECT P0, URZ, PT ;  /* 0x0000000000ff782f */ /* 0x000fe20003800000 */
[----:B--2---:R-:W-:Y:S01]  /*0770*/  ULEA UR7, UR7, UR9, 0x18 ;  /* 0x0000000907077291 */ /* 0x004fe2000f8ec0ff */
[----:B------:R-:W1:Y:S11]  /*0780*/  FENCE.VIEW.ASYNC.S ;  /* 0x00000000000073c6 */ /* 0x000e760000000000 */
[----:B-1----:R2:W1:Y:S01]  /*0790*/  SYNCS.EXCH.64 URZ, [UR7+0x60], UR10 ;  /* 0x0000600a07ff75b2 */ /* 0x0024620008000100 */
[----:B------:R2:W1:Y:S01]  /*07a0*/  SYNCS.EXCH.64 URZ, [UR7+0x78], UR4 ;  /* 0x0000780407ff75b2 */ /* 0x0004620008000100 */
[----:B------:R2:W1:Y:S01]  /*07b0*/  SYNCS.EXCH.64 URZ, [UR7+0x68], UR10 ;  /* 0x0000680a07ff75b2 */ /* 0x0004620008000100 */
[----:B------:R2:W1:Y:S01]  /*07c0*/  SYNCS.EXCH.64 URZ, [UR7+0x80], UR4 ;  /* 0x0000800407ff75b2 */ /* 0x0004620008000100 */
[----:B------:R2:W1:Y:S01]  /*07d0*/  SYNCS.EXCH.64 URZ, [UR7+0x70], UR10 ;  /* 0x0000700a07ff75b2 */ /* 0x0004620008000100 */
[----:B------:R2:W1:Y:S02]  /*07e0*/  SYNCS.EXCH.64 URZ, [UR7+0x88], UR4 ;  /* 0x0000880407ff75b2 */ /* 0x0004640008000100 */
[----:B--2---:R-:W-:Y:S01]  /*07f0*/  NOP ;  /* 0x0000000000007918 */ /* 0x004fe20000000000 */
.L_x_10:
[----:B------:R-:W2:Y:S01]  /*0800*/  SHFL.IDX PT, R2, R65, RZ, 0x1f ;  /* 0x00001fff41027589 */ /* 0x000ea200000e0000 */
[----:B------:R-:W-:Y:S01]  /*0810*/  NOP ;  /* 0x0000000000007918 */ /* 0x000fe20000000000 */
[----:B--2---:R-:W-:-:S13]  /*0820*/  ISETP.NE.AND P0, PT, R2, 0x3, PT ;  /* 0x000000030200780c */ /* 0x004fda0003f05270 */
[----:B------:R-:W-:Y:S05]  /*0830*/  @P0 BRA `(.L_x_11) ;  /* 0x0000000000300947 */ /* 0x000fea0003800000 */
[----:B-1----:R-:W1:Y:S01]  /*0840*/  S2UR UR5, SR_CgaCtaId ;  /* 0x00000000000579c3 */ /* 0x002e620000008800 */
        /* <DEDUP_REMOVED lines=8> */
[----:B-1----:R2:W1:Y:S01]  /*08d0*/  SYNCS.EXCH.64 URZ, [UR5+0x90], UR10 ;  /* 0x0000900a05ff75b2 */ /* 0x0024620008000100 */
[----:B------:R2:W1:Y:S02]  /*08e0*/  SYNCS.EXCH.64 URZ, [UR5+0x98], UR10 ;  /* 0x0000980a05ff75b2 */ /* 0x0004640008000100 */
[----:B--2---:R-:W-:Y:S01]  /*08f0*/  NOP ;  /* 0x0000000000007918 */ /* 0x004fe20000000000 */
.L_x_11:
[----:B------:R-:W2:Y:S01]  /*0900*/  SHFL.IDX PT, R2, R65, RZ, 0x1f ;  /* 0x00001fff41027589 */ /* 0x000ea200000e0000 */
[----:B------:R-:W-:Y:S01]  /*0910*/  NOP ;  /* 0x0000000000007918 */ /* 0x000fe20000000000 */
[----:B--2---:R-:W-:-:S13]  /*0920*/  ISETP.NE.AND P0, PT, R2, 0x4, PT ;  /* 0x000000040200780c */ /* 0x004fda0003f05270 */
[----:B------:R-:W-:Y:S05]  /*0930*/  @P0 BRA `(.L_x_12) ;  /* 0x00000000004c0947 */ /* 0x000fea0003800000 */
[----:B-1----:R-:W1:Y:S01]  /*0940*/  S2UR UR5, SR_CgaCtaId ;  /* 0x00000000000579c3 */ /* 0x002e620000008800 */
[----:B------:R-:W-:Y:S01]  /*0950*/  UMOV UR9, 0x100 ;  /* 0x0000010000097882 */ /* 0x000fe20000000000 */
[----:B------:R-:W-:Y:S01]  /*0960*/  UMOV UR7, 0x400 ;  /* 0x0000040000077882 */ /* 0x000fe20000000000 */
[----:B------:R-:W-:Y:S01]  /*0970*/  USEL UR9, UR9, 0xe0, UP2 ;  /* 0x000000e009097887 */ /* 0x000fe20009000000 */
[----:B------:R-:W-:Y:S01]  /*0980*/  UMOV UR4, 0x1 ;  /* 0x0000000100047882 */ /* 0x000fe20000000000 */
[----:B------:R-:W-:Y:S01]  /*0990*/  ELECT P0, URZ, PT ;  /* 0x0000000000ff782f */ /* 0x000fe20003800000 */
[----:B------:R-:W-:-:S04]  /*09a0*/  UIADD3 UR10, UPT, UPT, -UR4, 0x100000, URZ ;  /* 0x00100000040a7890 */ /* 0x000fc8000fffe1ff */
[----:B------:R-:W-:Y:S02]  /*09b0*/  USHF.L.U32 UR11, UR10, 0xb, URZ ;  /* 0x0000000b0a0b7899 */ /* 0x000fe400080006ff */
[----:B------:R-:W-:Y:S02]  /*09c0*/  USHF.L.U32 UR10, UR10, 0x1, URZ ;  /* 0x000000010a0a7899 */ /* 0x000fe400080006ff */
[----:B------:R-:W-:-:S04]  /*09d0*/  UIADD3 UR12, UPT, UPT, -UR9, 0x100000, URZ ;  /* 0x00100000090c7890 */ /* 0x000fc8000fffe1ff */
[----:B------:R-:W-:Y:S02]  /*09e0*/  USHF.L.U32 UR13, UR12, 0xb, URZ ;  /* 0x0000000b0c0d7899 */ /* 0x000fe400080006ff */
[----:B------:R-:W-:Y:S02]  /*09f0*/  USHF.L.U32 UR12, UR12, 0x1, URZ ;  /* 0x000000010c0c7899 */ /* 0x000fe400080006ff */
[----:B-1----:R-:W-:Y:S01]  /*0a00*/  ULEA UR5, UR5, UR7, 0x18 ;  /* 0x0000000705057291 */ /* 0x002fe2000f8ec0ff */
[----:B------:R-:W1:Y:S11]  /*0a10*/  FENCE.VIEW.ASYNC.S ;  /* 0x00000000000073c6 */ /* 0x000e760000000000 */
[----:B-1----:R2:W1:Y:S01]  /*0a20*/  SYNCS.EXCH.64 URZ, [UR5+0xa0], UR10 ;  /* 0x0000a00a05ff75b2 */ /* 0x0024620008000100 */
[----:B------:R2:W1:Y:S01]  /*0a30*/  SYNCS.EXCH.64 URZ, [UR5+0xb0], UR12 ;  /* 0x0000b00c05ff75b2 */ /* 0x0004620008000100 */
[----:B------:R2:W1:Y:S01]  /*0a40*/  SYNCS.EXCH.64 URZ, [UR5+0xa8], UR10 ;  /* 0x0000a80a05ff75b2 */ /* 0x0004620008000100 */
[----:B------:R2:W1:Y:S02]  /*0a50*/  SYNCS.EXCH.64 URZ, [UR5+0xb8], UR12 ;  /* 0x0000b80c05ff75b2 */ /* 0x0004640008000100 */
[----:B--2---:R-:W-:Y:S01]  /*0a60*/  NOP ;  /* 0x0000000000007918 */ /* 0x004fe20000000000 */
.L_x_12:
        /* <DEDUP_REMOVED lines=22> */
[----:B------:R2:W1:Y:S01]  /*0bd0*/  SYNCS.EXCH.64 URZ, [UR7+0xf0], UR4 ;  /* 0x0000f00407ff75b2 */ /* 0x0004620008000100 */
[----:B------:R2:W1:Y:S01]  /*0be0*/  SYNCS.EXCH.64 URZ, [UR7+0xd8], UR10 ;  /* 0x0000d80a07ff75b2 */ /* 0x0004620008000100 */
[----:B------:R2:W1:Y:S02]  /*0bf0*/  SYNCS.EXCH.64 URZ, [UR7+0xf8], UR4 ;  /* 0x0000f80407ff75b2 */ /* 0x0004640008000100 */
[----:B--2---:R-:W-:Y:S01]  /*0c00*/  NOP ;  /* 0x0000000000007918 */ /* 0x004fe20000000000 */
.L_x_13:
        /* <DEDUP_REMOVED lines=18> */
.L_x_14:
[----:B-1----:R-:W1:Y:S01]  /*0d30*/  S2UR UR5, SR_CTAID.X ;  /* 0x00000000000579c3 */ /* 0x002e620000002500 */
[----:B------:R-:W-:-:S05]  /*0d40*/  CS2R.32 R59, SR_CgaSize ;  /* 0x00000000003b7805 */ /* 0x000fca0000008a00 */
[----:B------:R-:W-:-:S05]  /*0d50*/  IMAD R59, R59, -0xa0, RZ ;  /* 0xffffff603b3b7824 */ /* 0x000fca00078e02ff */
[----:B------:R-:W-:-:S14]  /*0d60*/  R2UR UR9, R59 ;  /* 0x000000003b0972ca */ /* 0x000fdc00000e0000 */
[----:B------:R-:W2:Y:S01]  /*0d70*/  LDCU UR9, c[0x0][UR9+0x2b0] ;  /* 0x00005600090977ac */ /* 0x000ea20008000800 */
[----:B------:R-:W-:Y:S01]  /*0d80*/  NOP ;  /* 0x0000000000007918 */ /* 0x000fe20000000000 */
[----:B------:R-:W-:-:S05]  /*0d90*/  CS2R.32 R59, SR_CgaSize ;  /* 0x00000000003b7805 */ /* 0x000fca0000008a00 */
[----:B------:R-:W-:-:S05]  /*0da0*/  IMAD R59, R59, -0xa0, RZ ;  /* 0xffffff603b3b7824 */ /* 0x000fca00078e02ff */
[----:B------:R-:W-:-:S14]  /*0db0*/  R2UR UR7, R59 ;  /* 0x000000003b0772ca */ /* 0x000fdc00000e0000 */
[----:B------:R-:W3:Y:S01]  /*0dc0*/  LDCU UR7, c[0x0][UR7+0x2b4] ;  /* 0x00005680070777ac */ /* 0x000ee20008000800 */
[----:B------:R-:W4:Y:S08]  /*0dd0*/  S2UR UR4, SR_CTAID.Y ;  /* 0x00000000000479c3 */ /* 0x000f300000002600 */
[----:B------:R-:W3:Y:S01]  /*0de0*/  LDC R10, c[0x0][0xb24] ;  /* 0x0002c900ff0a7b82 */ /* 0x000ee20000000800 */
[----:B-1----:R-:W-:-:S02]  /*0df0*/  I2FP.F32.U32 R59, UR5 ;  /* 0x00000005003b7c45 */ /* 0x002fc40008201000 */
[----:B------:R-:W-:-:S05]  /*0e00*/  CS2R.32 R3, SR_CgaSize ;  /* 0x0000000000037805 */ /* 0x000fca0000008a00 */
[----:B------:R-:W-:-:S06]  /*0e10*/  IMAD R3, R3, -0xa0, RZ ;  /* 0xffffff6003037824 */ /* 0x000fcc00078e02ff */
[----:B------:R-:W1:Y:S01]  /*0e20*/  LDC R3, c[0x0][R3+0x2a0] ;  /* 0x0000a80003037b82 */ /* 0x000e620000000800 */
[----:B------:R-:W-:Y:S01]  /*0e30*/  MOV R21, UR5 ;  /* 0x0000000500157c02 */ /* 0x000fe20008000f00 */
[----:B--2---:R-:W-:Y:S01]  /*0e40*/  FMUL R59, R59, UR9 ;  /* 0x000000093b3b7c20 */ /* 0x004fe20008400000 */
[----:B----4-:R-:W-:Y:S02]  /*0e50*/  I2FP.F32.U32 R58, UR4 ;  /* 0x00000004003a7c45 */ /* 0x010fe40008201000 */
[----:B------:R-:W-:-:S05]  /*0e60*/  CS2R.32 R2, SR_CgaSize ;  /* 0x0000000000027805 */ /* 0x000fca0000008a00 */
[----:B------:R-:W-:-:S06]  /*0e70*/  IMAD R2, R2, -0xa0, RZ ;  /* 0xffffff6002027824 */ /* 0x000fcc00078e02ff */
[----:B------:R-:W2:Y:S01]  /*0e80*/  LDC R2, c[0x0][R2+0x2a4] ;  /* 0x0000a90002027b82 */ /* 0x000ea20000000800 */
[----:B------:R-:W-:Y:S01]  /*0e90*/  MOV R20, UR4 ;  /* 0x0000000400147c02 */ /* 0x000fe20008000f00 */
[----:B------:R-:W4:Y:S01]  /*0ea0*/  F2I.U32.TRUNC.NTZ R59, R59 ;  /* 0x0000003b003b7305 */ /* 0x000f22000020f000 */
[----:B---3--:R-:W-:-:S05]  /*0eb0*/  FMUL R58, R58, UR7 ;  /* 0x000000073a3a7c20 */ /* 0x008fca0008400000 */
[----:B------:R-:W-:Y:S01]  /*0ec0*/  BAR.SYNC.DEFER_BLOCKING 0x0 ;  /* 0x0000000000007b1d */ /* 0x000fe20000010000 */
[----:B------:R-:W-:-:S05]  /*0ed0*/  ISETP.GE.AND P0, PT, R10, 0x1, PT ;  /* 0x000000010a00780c */ /* 0x000fca0003f06270 */
[----:B------:R-:W3:Y:S02]  /*0ee0*/  F2I.U32.TRUNC.NTZ R58, R58 ;  /* 0x0000003a003a7305 */ /* 0x000ee4000020f000 */
[----:B------:R-:W2:Y:S01]  /*0ef0*/  S2UR UR36, SR_CTAID.Z ;  /* 0x00000000002479c3 */ /* 0x000ea20000002700 */
[----:B----4-:R-:W-:-:S05]  /*0f00*/  IADD3 R59, PT, PT, -R59, RZ, RZ ;  /* 0x000000ff3b3b7210 */ /* 0x010fca0007ffe1ff */
[----:B-1----:R-:W-:Y:S01]  /*0f10*/  IMAD R59, R3, R59, UR5 ;  /* 0x00000005033b7e24 */ /* 0x002fe2000f8e023b */
[----:B---3--:R-:W-:-:S05]  /*0f20*/  IADD3 R58, PT, PT, -R58, RZ, RZ ;  /* 0x000000ff3a3a7210 */ /* 0x008fca0007ffe1ff */
[----:B--2---:R-:W-:Y:S01]  /*0f30*/  IMAD R58, R2, R58, UR4 ;  /* 0x00000004023a7e24 */ /* 0x004fe2000f8e023a */
[----:B------:R-:W-:Y:S06]  /*0f40*/  @!P0 BRA `(.L_x_15) ;  /* 0x0000000000b88947 */ /* 0x000fec0003800000 */
[----:B------:R-:W1:Y:S01]  /*0f50*/  LDC.64 R4, c[0x0][0xb18] ;  /* 0x0002c600ff047b82 */ /* 0x000e620000000a00 */
[----:B------:R-:W-:-:S07]  /*0f60*/  ISETP.NE.AND P0, PT, R10, 0x1, PT ;  /* 0x000000010a00780c */ /* 0x000fce0003f05270 */
[----:B------:R-:W2:Y:S08]  /*0f70*/  LDC R9, c[0x0][0xb0c] ;  /* 0x0002c300ff097b82 */ /* 0x000eb00000000800 */
[----:B------:R-:W3:Y:S08]  /*0f80*/  LDC R12, c[0x0][0x370] ;  /* 0x0000dc00ff0c7b82 */ /* 0x000ef00000000800 */
[----:B------:R-:W4:Y:S01]  /*0f90*/  LDC R11, c[0x0][0x374] ;  /* 0x0000dd00ff0b7b82 */ /* 0x000f220000000800 */
[----:B-1----:R-:W-:-:S07]  /*0fa0*/  ISETP.NE.AND P1, PT, R4, 0x1, PT ;  /* 0x000000010400780c */ /* 0x002fce0003f25270 */
[----:B------:R-:W3:Y:S01]  /*0fb0*/  LDC.64 R6, c[0x0][0xb10] ;  /* 0x0002c400ff067b82 */ /* 0x000ee20000000a00 */
[----:B--2---:R-:W-:-:S07]  /*0fc0*/  ISETP.NE.AND P2, PT, R9, 0x1, PT ;  /* 0x000000010900780c */ /* 0x004fce0003f45270 */
[----:B------:R-:W1:Y:S08]  /*0fd0*/  LDC R8, c[0x0][0xb20] ;  /* 0x0002c800ff087b82 */ /* 0x000e700000000800 */
[----:B------:R-:W2:Y:S01]  /*0fe0*/  LDC.64 R2, c[0x0][0xb28] ;  /* 0x0002ca00ff027b82 */ /* 0x000ea20000000a00 */
[----:B----4-:R-:W-:-:S04]  /*0ff0*/  IMAD.HI.U32 R13, R11, R5, RZ ;  /* 0x000000050b0d7227 */ /* 0x010fc800078e00ff */
[----:B------:R-:W-:-:S04]  /*1000*/  IMAD.HI.U32 R5, R20, R5, RZ ;  /* 0x0000000514057227 */ /* 0x000fc800078e00ff */
[----:B---3--:R-:W-:-:S05]  /*1010*/  IMAD.HI.U32 R14, R12, R6, RZ ;  /* 0x000000060c0e7227 */ /* 0x008fca00078e00ff */
[-C--:B------:R-:W-:Y:S01]  /*1020*/  @P2 SHF.R.U32.HI R12, RZ, R7.reuse, R14 ;  /* 0x00000007ff0c2219 */ /* 0x080fe2000001160e */
[----:B------:R-:W-:Y:S01]  /*1030*/  IMAD.HI.U32 R14, R21, R6, RZ ;  /* 0x00000006150e7227 */ /* 0x000fe200078e00ff */
[-C--:B-1----:R-:W-:Y:S02]  /*1040*/  @P1 SHF.R.U32.HI R11, RZ, R8.reuse, R13 ;  /* 0x00000008ff0b1219 */ /* 0x082fe4000001160d */
[----:B------:R-:W-:Y:S02]  /*1050*/  SHF.R.U32.HI R5, RZ, R8, R5 ;  /* 0x00000008ff057219 */ /* 0x000fe40000011605 */
[----:B------:R-:W-:Y:S02]  /*1060*/  SHF.R.U32.HI R14, RZ, R7, R14 ;  /* 0x00000007ff0e7219 */ /* 0x000fe4000001160e */
[----:B------:R-:W-:Y:S01]  /*1070*/  SEL R5, R20, R5, !P1 ;  /* 0x0000000514057207 */ /* 0x000fe20004800000 */
[----:B--2---:R-:W-:Y:S01]  /*1080*/  IMAD.HI.U32 R13, R11, R2, RZ ;  /* 0x000000020b0d7227 */ /* 0x004fe200078e00ff */
[----:B------:R-:W-:-:S03]  /*1090*/  SEL R14, R21, R14, !P2 ;  /* 0x0000000e150e7207 */ /* 0x000fc60005000000 */
[----:B------:R-:W-:Y:S01]  /*10a0*/  IMAD.HI.U32 R6, R12, R2, RZ ;  /* 0x000000020c067227 */ /* 0x000fe200078e00ff */
[----:B------:R-:W-:-:S04]  /*10b0*/  @P0 SHF.R.U32.HI R11, RZ, R3, R13 ;  /* 0x00000003ff0b0219 */ /* 0x000fc8000001160d */
[----:B------:R-:W-:Y:S01]  /*10c0*/  @P0 SHF.R.U32.HI R12, RZ, R3, R6 ;  /* 0x00000003ff0c0219 */ /* 0x000fe20000011606 */
[----:B------:R-:W-:-:S04]  /*10d0*/  IMAD R11, R11, R10, RZ ;  /* 0x0000000a0b0b7224 */ /* 0x000fc800078e02ff */
[----:B------:R-:W-:Y:S01]  /*10e0*/  IMAD R6, R12, R10, RZ ;  /* 0x0000000a0c067224 */ /* 0x000fe200078e02ff */
[----:B------:R-:W-:-:S04]  /*10f0*/  ISETP.GE.AND P1, PT, R5, R11, PT ;  /* 0x0000000b0500720c */ /* 0x000fc80003f26270 */
[----:B------:R-:W-:Y:S01]  /*1100*/  ISETP.GE.OR P1, PT, R14, R6, P1 ;  /* 0x000000060e00720c */ /* 0x000fe20000f26670 */
[----:B------:R-:W-:-:S05]  /*1110*/  IMAD.HI.U32 R6, R5, R2, RZ ;  /* 0x0000000205067227 */ /* 0x000fca00078e00ff */
[----:B------:R-:W-:-:S04]  /*1120*/  SHF.R.U32.HI R6, RZ, R3, R6 ;  /* 0x00000003ff067219 */ /* 0x000fc80000011606 */
[----:B------:R-:W-:-:S03]  /*1130*/  SEL R6, R5, R6, !P0 ;  /* 0x0000000605067207 */ /* 0x000fc60004000000 */
[----:B------:R-:W-:Y:S01]  /*1140*/  @!P1 IMAD.HI.U32 R7, R14, R2, RZ ;  /* 0x000000020e079227 */ /* 0x000fe200078e00ff */
[----:B------:R-:W-:-:S04]  /*1150*/  IADD3 R2, PT, PT, -R6, RZ, RZ ;  /* 0x000000ff06027210 */ /* 0x000fc80007ffe1ff */
[----:B------:R-:W-:Y:S01]  /*1160*/  @!P1 SHF.R.U32.HI R3, RZ, R3, R7 ;  /* 0x00000003ff039219 */ /* 0x000fe20000011607 */
[----:B------:R-:W-:Y:S01]  /*1170*/  IMAD R2, R10, R2, R5 ;  /* 0x000000020a027224 */ /* 0x000fe200078e0205 */
[----:B------:R-:W-:Y:S02]  /*1180*/  IADD3 R7, PT, PT, -R5, RZ, RZ ;  /* 0x000000ff05077210 */ /* 0x000fe40007ffe1ff */
[----:B------:R-:W-:-:S03]  /*1190*/  @!P1 SEL R3, R14, R3, !P0 ;  /* 0x000000030e039207 */ /* 0x000fc60004000000 */
[----:B------:R-:W-:Y:S02]  /*11a0*/  IMAD R7, R4, R7, R20 ;  /* 0x0000000704077224 */ /* 0x000fe400078e0214 */
[--C-:B------:R-:W-:Y:S02]  /*11b0*/  @!P1 IMAD.IADD R6, R6, 0x1, -R3.reuse ;  /* 0x0000000106069824 */ /* 0x100fe400078e0a03 */
[----:B------:R-:W-:Y:S01]  /*11c0*/  @!P1 IMAD R3, R2, R12, R3 ;  /* 0x0000000c02039224 */ /* 0x000fe200078e0203 */
[----:B------:R-:W-:Y:S01]  /*11d0*/  IADD3 R2, PT, PT, -R14, RZ, RZ ;  /* 0x000000ff0e027210 */ /* 0x000fe20007ffe1ff */
[----:B------:R-:W-:Y:S02]  /*11e0*/  @!P1 IMAD R5, R6, R10, R14 ;  /* 0x0000000a06059224 */ /* 0x000fe400078e020e */
[----:B------:R-:W-:Y:S02]  /*11f0*/  @!P1 IMAD.MOV.U32 R14, RZ, RZ, R3 ;  /* 0x000000ffff0e9224 */ /* 0x000fe400078e0003 */
[----:B------:R-:W-:-:S02]  /*1200*/  IMAD R2, R9, R2, R21 ;  /* 0x0000000209027224 */ /* 0x000fc400078e0215 */
[----:B------:R-:W-:Y:S02]  /*1210*/  IMAD R20, R5, R4, R7 ;  /* 0x0000000405147224 */ /* 0x000fe400078e0207 */
[----:B------:R-:W-:Y:S02]  /*1220*/  IMAD R21, R14, R9, R2 ;  /* 0x000000090e157224 */ /* 0x000fe400078e0202 */
.L_x_15:
[----:B------:R-:W1:Y:S01]  /*1230*/  LDCU UR4, c[0x0][0xb30] ;  /* 0x00016600ff0477ac */ /* 0x000e620008000800 */
[----:B------:R-:W2:Y:S08]  /*1240*/  S2UR UR37, SR_CgaCtaId ;  /* 0x00000000002579c3 */ /* 0x000eb00000008800 */
[----:B------:R-:W3:Y:S01]  /*1250*/  LDC R26, c[0x0][0xb24] ;  /* 0x0002c900ff1a7b82 */ /* 0x000ee20000000800 */
[----:B-1----:R-:W-:-:S09]  /*1260*/  UISETP.NE.AND UP1, UPT, UR4, 0x1, UPT ;  /* 0x000000010400788c */ /* 0x002fd2000bf25270 */
[----:B--2---:R-:W-:Y:S05]  /*1270*/  BRA.U UP1, `(.L_x_16) ;  /* 0x0000000101407547 */ /* 0x004fea000b800000 */
[----:B------:R-:W1:Y:S08]  /*1280*/  LDC.64 R4, c[0x0][0xb10] ;  /* 0x0002c400ff047b82 */ /* 0x000e700000000a00 */
[----:B------:R-:W2:Y:S08]  /*1290*/  LDC.64 R2, c[0x0][0xb18] ;  /* 0x0002c600ff027b82 */ /* 0x000eb00000000a00 */
[----:B------:R-:W4:Y:S08]  /*12a0*/  LDC R6, c[0x0][0xb20] ;  /* 0x0002c800ff067b82 */ /* 0x000f300000000800 */
[----:B------:R-:W3:Y:S01]  /*12b0*/  LDC R7, c[0x0][0xb0c] ;  /* 0x0002c300ff077b82 */ /* 0x000ee20000000800 */
[----:B-1----:R-:W-:-:S05]  /*12c0*/  IMAD.HI.U32 R4, R21, R4, RZ ;  /* 0x0000000415047227 */ /* 0x002fca00078e00ff */
[----:B------:R-:W-:Y:S01]  /*12d0*/  SHF.R.U32.HI R4, RZ, R5, R4 ;  /* 0x00000005ff047219 */ /* 0x000fe20000011604 */
[----:B--2---:R-:W-:Y:S01]  /*12e0*/  IMAD.HI.U32 R3, R20, R3, RZ ;  /* 0x0000000314037227 */ /* 0x004fe200078e00ff */
[----:B------:R-:W-:-:S04]  /*12f0*/  ISETP.NE.AND P0, PT, R2, 0x1, PT ;  /* 0x000000010200780c */ /* 0x000fc80003f05270 */
[----:B----4-:R-:W-:-:S04]  /*1300*/  SHF.R.U32.HI R3, RZ, R6, R3 ;  /* 0x00000006ff037219 */ /* 0x010fc80000011603 */
[----:B------:R-:W-:Y:S02]  /*1310*/  SEL R3, R20, R3, !P0 ;  /* 0x0000000314037207 */ /* 0x000fe40004000000 */
[----:B---3--:R-:W-:-:S04]  /*1320*/  ISETP.NE.AND P1, PT, R7, 0x1, PT ;  /* 0x000000010700780c */ /* 0x008fc80003f25270 */
[----:B------:R-:W-:-:S05]  /*1330*/  SEL R4, R21, R4, !P1 ;  /* 0x0000000415047207 */ /* 0x000fca0004800000 */
[----:B------:R-:W-:Y:S02]  /*1340*/  IMAD.IADD R5, R3, 0x1, -R4 ;  /* 0x0000000103057824 */ /* 0x000fe400078e0a04 */
[----:B------:R-:W-:Y:S02]  /*1350*/  IMAD.IADD R3, R4, 0x1, -R3 ;  /* 0x0000000104037824 */ /* 0x000fe400078e0a03 */
[----:B------:R-:W-:Y:S02]  /*1360*/  IMAD R21, R5, R7, R21 ;  /* 0x0000000705157224 */ /* 0x000fe400078e0215 */
[----:B------:R-:W-:-:S07]  /*1370*/  IMAD R20, R3, R2, R20 ;  /* 0x0000000203147224 */ /* 0x000fce00078e0214 */
.L_x_16:
[----:B------:R-:W-:Y:S01]  /*1380*/  BAR.SYNC.DEFER_BLOCKING 0x0 ;  /* 0x0000000000007b1d */ /* 0x000fe20000010000 */
[----:B------:R-:W-:Y:S01]  /*1390*/  UISETP.NE.AND UP1, UPT, UR8, 0x2, UPT ;  /* 0x000000020800788c */ /* 0x000fe2000bf25270 */
[----:B------:R-:W-:Y:S02]  /*13a0*/  ISETP.NE.OR P5, PT, R0, 0x2, !P5 ;  /* 0x000000020000780c */ /* 0x000fe40006fa5670 */
[----:B------:R-:W-:-:S06]  /*13b0*/  LOP3.LUT R2, R70, 0x1f, RZ, 0xc0, !PT ;  /* 0x0000001f46027812 */ /* 0x000fcc00078ec0ff */
[----:B------:R-:W-:Y:S05]  /*13c0*/  BRA.U UP1, `(.L_x_17) ;  /* 0x0000001101f47547 */ /* 0x000fea000b800000 */
[----:B------:R-:W1:Y:S01]  /*13d0*/  LDCU UR13, c[0x0][0x38c] ;  /* 0x00007180ff0d77ac */ /* 0x000e620008000800 */
[----:B------:R-:W2:Y:S01]  /*13e0*/  LDC R8, c[0x0][0x370] ;  /* 0x0000dc00ff087b82 */ /* 0x000ea20000000800 */
[----:B------:R-:W-:Y:S01]  /*13f0*/  PLOP3.LUT P1, PT, PT, PT, UP2, 0x80, 0x8 ;  /* 0x000000000008781c */ /* 0x000fe20003f2f028 */
[----:B------:R-:W-:Y:S01]  /*1400*/  IMAD.MOV.U32 R15, RZ, RZ, 0x1 ;  /* 0x00000001ff0f7424 */ /* 0x000fe200078e00ff */
[----:B------:R-:W-:Y:S01]  /*1410*/  ISETP.EQ.OR P4, PT, R2, RZ, P5 ;  /* 0x000000ff0200720c */ /* 0x000fe20002f82670 */
[----:B------:R-:W-:Y:S01]  /*1420*/  IMAD.MOV.U32 R14, RZ, RZ, RZ ;  /* 0x000000ffff0e7224 */ /* 0x000fe200078e00ff */
[----:B------:R-:W-:Y:S02]  /*1430*/  PLOP3.LUT P1, PT, P1, PT, PT, 0x8, 0x80 ;  /* 0x000000000080781c */ /* 0x000fe40000f2e170 */
[----:B------:R-:W-:Y:S01]  /*1440*/  CS2R R12, SRZ ;  /* 0x00000000000c7805 */ /* 0x000fe2000001ff00 */
[----:B------:R-:W-:Y:S01]  /*1450*/  IMAD.MOV.U32 R11, RZ, RZ, 0x1 ;  /* 0x00000001ff0b7424 */ /* 0x000fe200078e00ff */
[----:B------:R-:W4:Y:S01]  /*1460*/  LDC R0, c[0x0][0x374] ;  /* 0x0000dd00ff007b82 */ /* 0x000f220000000800 */
[----:B------:R-:W2:Y:S01]  /*1470*/  LDCU.64 UR22, c[0x0][0x348] ;  /* 0x00006900ff1677ac */ /* 0x000ea20008000a00 */
[----:B------:R-:W-:Y:S01]  /*1480*/  UMOV UR6, URZ ;  /* 0x000000ff00067c82 */ /* 0x000fe20008000000 */
[----:B-1----:R-:W-:-:S04]  /*1490*/  UIADD3 UR5, UPT, UPT, UR13, 0x7f, URZ ;  /* 0x0000007f0d057890 */ /* 0x002fc8000fffe0ff */
[----:B------:R-:W-:-:S04]  /*14a0*/  USHF.R.S32.HI UR4, URZ, 0x1f, UR5 ;  /* 0x0000001fff047899 */ /* 0x000fc80008011405 */
[----:B------:R-:W-:-:S04]  /*14b0*/  ULEA.HI UR4, UR4, UR5, URZ, 0x7 ;  /* 0x0000000504047291 */ /* 0x000fc8000f8f38ff */
[----:B------:R-:W-:Y:S02]  /*14c0*/  USHF.R.S32.HI UR15, URZ, 0x7, UR4 ;  /* 0x00000007ff0f7899 */ /* 0x000fe40008011404 */
[----:B------:R-:W-:Y:S02]  /*14d0*/  UIADD3 UR4, UPT, UPT, UR13, -0x1, URZ ;  /* 0xffffffff0d047890 */ /* 0x000fe4000fffe0ff */
[----:B------:R-:W-:Y:S02]  /*14e0*/  UISETP.LT.U32.AND UP0, UPT, UR15, 0x6, UPT ;  /* 0x000000060f00788c */ /* 0x000fe4000bf01070 */
[----:B------:R-:W-:Y:S02]  /*14f0*/  UISETP.GE.U32.AND UP1, UPT, UR4, -0xff, UPT ;  /* 0xffffff010400788c */ /* 0x000fe4000bf26070 */
[----:B------:R-:W-:Y:S02]  /*1500*/  USEL UR14, UR15, 0x6, UP0 ;  /* 0x000000060f0e7887 */ /* 0x000fe40008000000 */
[----:B------:R-:W-:-:S02]  /*1510*/  UIADD3 UR13, UPT, UPT, UR13, 0xfe, URZ ;  /* 0x000000fe0d0d7890 */ /* 0x000fc4000fffe0ff */
[----:B------:R-:W-:Y:S02]  /*1520*/  UIADD3 UR5, UPT, UPT, UR14, -0x1, URZ ;  /* 0xffffffff0e057890 */ /* 0x000fe4000fffe0ff */
[----:B------:R-:W-:-:S03]  /*1530*/  UIADD3 UR7, UPT, UPT, UR15, -UR14, URZ ;  /* 0x8000000e0f077290 */ /* 0x000fc6000fffe0ff */
[----:B------:R-:W-:-:S04]  /*1540*/  @UP1 UIADD3 UR5, UPT, UPT, UR14, URZ, URZ ;  /* 0x000000ff0e051290 */ /* 0x000fc8000fffe0ff */
[----:B--2---:R-:W-:-:S12]  /*1550*/  UIADD3 UR5, UPT, UPT, UR5, 0x1, URZ ;  /* 0x0000000105057890 */ /* 0x004fd8000fffe0ff */
.L_x_35:
[----:B------:R-:W-:Y:S01]  /*1560*/  UISETP.NE.AND UP0, UPT, UR37, URZ, UPT ;  /* 0x000000ff2500728c */ /* 0x000fe2000bf05270 */
[----:B------:R-:W1:Y:S08]  /*1570*/  S2UR UR37, SR_CgaCtaId ;  /* 0x00000000002579c3 */ /* 0x000e700000008800 */
[----:B------:R-:W-:Y:S05]  /*1580*/  BRA.U UP0, `(.L_x_18) ;  /* 0x0000000100347547 */ /* 0x000fea000b800000 */
[----:B------:R-:W2:Y:S01]  /*1590*/  S2R R2, SR_CgaCtaId ;  /* 0x0000000000027919 */ /* 0x000ea20000008800 */
[----:B------:R-:W-:-:S04]  /*15a0*/  MOV R3, 0x400 ;  /* 0x0000040000037802 */ /* 0x000fc80000000f00 */
[----:B--2---:R-:W-:Y:S02]  /*15b0*/  LEA R2, R2, R3, 0x18 ;  /* 0x0000000302027211 */ /* 0x004fe400078ec0ff */
[----:B------:R-:W-:-:S03]  /*15c0*/  SHF.L.U32 R3, R11, 0x1f, RZ ;  /* 0x0000001f0b037819 */ /* 0x000fc600000006ff */
[----:B------:R-:W-:-:S04]  /*15d0*/  IMAD R2, R12, 0x8, R2 ;  /* 0x000000080c027824 */ /* 0x000fc800078e0202 */
[----:B------:R-:W2:Y:S02]  /*15e0*/  SYNCS.PHASECHK.TRANS64.TRYWAIT P0, [R2+URZ+0x110], R3 ;  /* 0x00011003020075a7 */ /* 0x000ea400080011ff */
[----:B--2---:R-:W-:Y:S05]  /*15f0*/  @!P0 BRA `(.L_x_19) ;  /* 0x0000005800f88947 */ /* 0x004fea0003800000 */
.L_x_117:
[----:B------:R-:W-:Y:S01]  /*1600*/  VIADD R12, R12, 0x1 ;  /* 0x000000010c0c7836 */ /* 0x000fe20000000000 */
[----:B------:R2:W-:Y:S04]  /*1610*/  SYNCS.ARRIVE.TRANS64.A1T0 RZ, [R2+URZ+0x100], RZ ;  /* 0x000100ff02ff79a7 */ /* 0x0005e800081000ff */
[----:B------:R-:W-:-:S04]  /*1620*/  ISETP.NE.AND P0, PT, R12, 0x2, PT ;  /* 0x000000020c00780c */ /* 0x000fc80003f05270 */
[----:B------:R-:W-:Y:S02]  /*1630*/  SEL R12, R12, RZ, P0 ;  /* 0x000000ff0c0c7207 */ /* 0x000fe40000000000 */
[----:B--2---:R-:W-:-:S04]  /*1640*/  SEL R2, RZ, 0x1, P0 ;  /* 0x00000001ff027807 */ /* 0x004fc80000000000 */
[----:B------:R-:W-:-:S07]  /*1650*/  LOP3.LUT R11, R11, R2, RZ, 0x3c, !PT ;  /* 0x000000020b0b7212 */ /* 0x000fce00078e3cff */
.L_x_18:
[----:B------:R-:W-:Y:S01]  /*1660*/  UMOV UR4, 0x400 ;  /* 0x0000040000047882 */ /* 0x000fe20000000000 */
[----:B------:R-:W-:Y:S01]  /*1670*/  SHF.L.U32 R2, R15, 0x1f, RZ ;  /* 0x0000001f0f027819 */ /* 0x000fe200000006ff */
[----:B-1----:R-:W-:Y:S01]  /*1680*/  ULEA UR4, UR37, UR4, 0x18 ;  /* 0x0000000425047291 */ /* 0x002fe2000f8ec0ff */
[----:B------:R-:W-:Y:S01]  /*1690*/  R2UR UR35, R21 ;  /* 0x00000000152372ca */ /* 0x000fe200000e0000 */
[----:B------:R-:W-:Y:S01]  /*16a0*/  UISETP.GE.U32.AND UP0, UPT, UR13, 0xff, UPT ;  /* 0x000000ff0d00788c */ /* 0x000fe2000bf06070 */
[----:B------:R-:W-:Y:S01]  /*16b0*/  R2UR UR19, R20 ;  /* 0x00000000141372ca */ /* 0x000fe200000e0000 */
[----:B------:R-:W-:Y:S01]  /*16c0*/  ULEA UR8, UR6, UR4, 0x3 ;  /* 0x0000000406087291 */ /* 0x000fe2000f8e18ff */
[----:B------:R-:W-:-:S08]  /*16d0*/  UMOV UR29, URZ ;  /* 0x000000ff001d7c82 */ /* 0x000fd00008000000 */
[----:B------:R1:W2:Y:S01]  /*16e0*/  SYNCS.PHASECHK.TRANS64.TRYWAIT P0, [UR8+0x30], R2 ;  /* 0x00003002ff0075a7 */ /* 0x0002a20008001108 */
[----:B------:R-:W-:Y:S02]  /*16f0*/  USHF.L.U32 UR35, UR35, 0x6, URZ ;  /* 0x0000000623237899 */ /* 0x000fe400080006ff */
[----:B------:R-:W-:Y:S01]  /*1700*/  USHF.L.U32 UR19, UR19, 0x6, URZ ;  /* 0x0000000613137899 */ /* 0x000fe200080006ff */
[----:B------:R-:W-:Y:S11]  /*1710*/  BRA.U !UP0, `(.L_x_20) ;  /* 0x0000000108d47547 */ /* 0x000ff6000b800000 */
[----:B------:R-:W-:Y:S01]  /*1720*/  UMOV UR21, URZ ;  /* 0x000000ff00157c82 */ /* 0x000fe20008000000 */
[----:B------:R-:W-:-:S05]  /*1730*/  UMOV UR42, UR6 ;  /* 0x00000006002a7c82 */ /* 0x000fca0008000000 */
.L_x_25:
[----:B-1----:R-:W-:Y:S01]  /*1740*/  ULEA UR33, UR42, UR4, 0x3 ;  /* 0x000000042a217291 */ /* 0x002fe2000f8e18ff */
[----:B--2---:R-:W-:Y:S01]  /*1750*/  @!P5 MOV R3, 0x8000 ;  /* 0x000080000003d802 */ /* 0x004fe20000000f00 */
[----:B--2---:R-:W-:Y:S10]  /*1760*/  @P0 BRA `(.L_x_21) ;  /* 0x00000000000c0947 */ /* 0x004ff40003800000 */
[----:B------:R-:W-:-:S04]  /*1770*/  SHF.L.U32 R4, R15, 0x1f, RZ ;  /* 0x0000001f0f047819 */ /* 0x000fc800000006ff */
[----:B------:R-:W2:Y:S02]  /*1780*/  SYNCS.PHASECHK.TRANS64.TRYWAIT P0, [UR33+0x30], R4 ;  /* 0x00003004ff0075a7 */ /* 0x000ea40008001121 */
[----:B--2---:R-:W-:Y:S05]  /*1790*/  @!P0 BRA `(.L_x_22) ;  /* 0x0000005800a48947 */ /* 0x004fea0003800000 */
.L_x_21:
[----:B------:R2:W-:Y:S01]  /*17a0*/  @!P5 SYNCS.ARRIVE.TRANS64 RZ, [UR33], R3 ;  /* 0x00000003ffffd9a7 */ /* 0x0005e20008000021 */
[----:B------:R-:W-:Y:S04]  /*17b0*/  BSSY.RECONVERGENT B0, `(.L_x_23) ;  /* 0x0000003000007945 */ /* 0x000fe80003800200 */
[----:B------:R-:W-:Y:S05]  /*17c0*/  @P4 BRA `(.L_x_24) ;  /* 0x0000000000044947 */ /* 0x000fea0003800000 */
[----:B------:R-:W-:Y:S05]  /*17d0*/  BPT.TRAP 0x1 ;  /* 0x000000040000795c */ /* 0x000fea0000300000 */
.L_x_24:
[----:B------:R-:W-:Y:S05]  /*17e0*/  BSYNC.RECONVERGENT B0 ;  /* 0x0000000000007941 */ /* 0x000fea0003800200 */
.L_x_23:
[----:B------:R-:W-:Y:S02]  /*17f0*/  UIADD3 UR6, UPT, UPT, UR42, 0x1, URZ ;  /* 0x000000012a067890 */ /* 0x000fe4000fffe0ff */
[----:B------:R-:W-:Y:S02]  /*1800*/  UIADD3 UR40, UP1, UPT, UR22, 0x80, URZ ;  /* 0x0000008016287890 */ /* 0x000fe4000ff3e0ff */
[----:B------:R-:W-:Y:S02]  /*1810*/  UISETP.NE.AND UP0, UPT, UR6, 0x6, UPT ;  /* 0x000000060600788c */ /* 0x000fe4000bf05270 */
[----:B------:R-:W-:Y:S02]  /*1820*/  USHF.L.U32 UR34, UR21, 0x7, URZ ;  /* 0x0000000715227899 */ /* 0x000fe400080006ff */
[----:B------:R-:W-:Y:S02]  /*1830*/  USEL UR9, URZ, 0x1, UP0 ;  /* 0x00000001ff097887 */ /* 0x000fe40008000000 */
[----:B------:R-:W-:-:S02]  /*1840*/  USEL UR6, UR6, URZ, UP0 ;  /* 0x000000ff06067287 */ /* 0x000fc40008000000 */
[----:B------:R-:W-:Y:S02]  /*1850*/  UIADD3 UR38, UP0, UPT, UR22, 0x180, URZ ;  /* 0x0000018016267890 */ /* 0x000fe4000ff1e0ff */
[----:B------:R-:W-:Y:S01]  /*1860*/  ULEA UR8, UR6, UR4, 0x3 ;  /* 0x0000000406087291 */ /* 0x000fe2000f8e18ff */
[----:B------:R-:W-:Y:S01]  /*1870*/  LOP3.LUT R15, R15, UR9, RZ, 0x3c, !PT ;  /* 0x000000090f0f7c12 */ /* 0x000fe2000f8e3cff */
[----:B------:R-:W-:Y:S02]  /*1880*/  UIADD3.X UR41, UPT, UPT, URZ, UR23, URZ, UP1, !UPT ;  /* 0x00000017ff297290 */ /* 0x000fe40008ffe4ff */
[----:B------:R-:W-:Y:S01]  /*1890*/  UIADD3 UR26, UPT, UPT, UR34, 0x40, URZ ;  /* 0x00000040221a7890 */ /* 0x000fe2000fffe0ff */
[----:B-1----:R-:W-:Y:S01]  /*18a0*/  SHF.L.U32 R2, R15, 0x1f, RZ ;  /* 0x0000001f0f027819 */ /* 0x002fe200000006ff */
[----:B------:R-:W-:Y:S01]  /*18b0*/  UIADD3.X UR39, UPT, UPT, URZ, UR23, URZ, UP0, !UPT ;  /* 0x00000017ff277290 */ /* 0x000fe200087fe4ff */
[----:B------:R-:W-:Y:S02]  /*18c0*/  UMOV UR30, 0x0 ;  /* 0x00000000001e7882 */ /* 0x000fe40000000000 */
[----:B------:R1:W1:Y:S01]  /*18d0*/  SYNCS.PHASECHK.TRANS64.TRYWAIT P0, [UR8+0x30], R2 ;  /* 0x00003002ff0075a7 */ /* 0x0002620008001108 */
[----:B------:R-:W-:Y:S01]  /*18e0*/  ULEA UR8, UR42, UR4, 0xe ;  /* 0x000000042a087291 */ /* 0x000fe2000f8e70ff */
[----:B------:R-:W-:Y:S01]  /*18f0*/  UMOV UR31, 0x10000000 ;  /* 0x10000000001f7882 */ /* 0x000fe20000000000 */
[----:B------:R-:W-:-:S02]  /*1900*/  UMOV UR25, UR33 ;  /* 0x0000002100197c82 */ /* 0x000fc40008000000 */
[----:B------:R-:W-:Y:S02]  /*1910*/  UIADD3 UR32, UPT, UPT, UR8, 0x3400, URZ ;  /* 0x0000340008207890 */ /* 0x000fe4000fffe0ff */
[----:B------:R-:W-:Y:S02]  /*1920*/  UIADD3 UR24, UPT, UPT, UR8, 0x5400, URZ ;  /* 0x0000540008187890 */ /* 0x000fe4000fffe0ff */
[----:B------:R-:W-:Y:S02]  /*1930*/  UIADD3 UR16, UPT, UPT, UR8, 0x1b400, URZ ;  /* 0x0001b40008107890 */ /* 0x000fe4000fffe0ff */
[----:B------:R-:W-:Y:S01]  /*1940*/  UIADD3 UR8, UPT, UPT, UR8, 0x1d400, URZ ;  /* 0x0001d40008087890 */ /* 0x000fe2000fffe0ff */
[----:B------:R-:W-:Y:S01]  /*1950*/  UMOV UR27, UR35 ;  /* 0x00000023001b7c82 */ /* 0x000fe20008000000 */
[----:B------:R-:W-:Y:S01]  /*1960*/  UMOV UR28, UR36 ;  /* 0x00000024001c7c82 */ /* 0x000fe20008000000 */
[----:B------:R-:W-:Y:S01]  /*1970*/  UMOV UR17, UR33 ;  /* 0x0000002100117c82 */ /* 0x000fe20008000000 */
[----:B------:R-:W-:Y:S01]  /*1980*/  UMOV UR20, UR36 ;  /* 0x0000002400147c82 */ /* 0x000fe20008000000 */
[----:B------:R-:W-:Y:S01]  /*1990*/  UMOV UR18, UR34 ;  /* 0x0000002200127c82 */ /* 0x000fe20008000000 */
[----:B------:R1:W-:Y:S01]  /*19a0*/  UTMALDG.3D [UR32], [UR40], desc[UR30] ;  /* 0x00001e20280075b4 */ /* 0x0003e20008011000 */
[----:B------:R-:W-:Y:S01]  /*19b0*/  UMOV UR11, UR19 ;  /* 0x00000013000b7c82 */ /* 0x000fe20008000000 */
[----:B------:R-:W-:Y:S01]  /*19c0*/  UMOV UR12, UR36 ;  /* 0x00000024000c7c82 */ /* 0x000fe20008000000 */
[----:B------:R-:W-:Y:S01]  /*19d0*/  UMOV UR9, UR33 ;  /* 0x0000002100097c82 */ /* 0x000fe20008000000 */
[----:B------:R-:W-:Y:S01]  /*19e0*/  UMOV UR10, UR26 ;  /* 0x0000001a000a7c82 */ /* 0x000fe20008000000 */
[----:B------:R-:W-:Y:S01]  /*19f0*/  UIADD3 UR21, UPT, UPT, UR21, 0x1, URZ ;  /* 0x0000000115157890 */ /* 0x000fe2000fffe0ff */
[----:B------:R-:W-:Y:S01]  /*1a00*/  UMOV UR29, UR5 ;  /* 0x00000005001d7c82 */ /* 0x000fe20008000000 */
[----:B------:R1:W-:Y:S02]  /*1a10*/  UTMALDG.3D [UR24], [UR40], desc[UR30] ;  /* 0x00001e18280075b4 */ /* 0x0003e40008011000 */
[----:B------:R-:W-:Y:S01]  /*1a20*/  UISETP.NE.AND UP0, UPT, UR21, UR5, UPT ;  /* 0x000000051500728c */ /* 0x000fe2000bf05270 */
[----:B------:R-:W-:Y:S01]  /*1a30*/  UMOV UR42, UR6 ;  /* 0x00000006002a7c82 */ /* 0x000fe20008000000 */
[----:B------:R1:W-:Y:S01]  /*1a40*/  UTMALDG.3D [UR16], [UR38], desc[UR30] ;  /* 0x00001e10260075b4 */ /* 0x0003e20008011000 */
[----:B------:R1:W-:Y:S06]  /*1a50*/  UTMALDG.3D [UR8], [UR38], desc[UR30] ;  /* 0x00001e08260075b4 */ /* 0x0003ec0008011000 */
[----:B------:R-:W-:Y:S05]  /*1a60*/  BRA.U UP0, `(.L_x_25) ;  /* 0xfffffffd00347547 */ /* 0x000fea000b83ffff */
.L_x_20:
[----:B-1----:R-:W-:Y:S01]  /*1a70*/  ULEA UR8, UR6, UR4, 0x3 ;  /* 0x0000000406087291 */ /* 0x002fe2000f8e18ff */
[----:B------:R-:W-:Y:S01]  /*1a80*/  SHF.L.U32 R2, R15, 0x1f, RZ ;  /* 0x0000001f0f027819 */ /* 0x000fe200000006ff */
[----:B------:R-:W-:Y:S01]  /*1a90*/  @!P1 SYNCS.ARRIVE.TRANS64.A1T0 RZ, [UR4+0x98], RZ ;  /* 0x000098ffffff99a7 */ /* 0x000fe20008100004 */
[----:B------:R-:W-:-:S06]  /*1aa0*/  UISETP.GT.AND UP0, UPT, UR15, UR14, UPT ;  /* 0x0000000e0f00728c */ /* 0x000fcc000bf04270 */
[----:B--2---:R1:W2:Y:S03]  /*1ab0*/  SYNCS.PHASECHK.TRANS64.TRYWAIT P0, [UR8+0x30], R2 ;  /* 0x00003002ff0075a7 */ /* 0x0042a60008001108 */
[----:B------:R-:W-:Y:S05]  /*1ac0*/  BRA.U !UP0, `(.L_x_26) ;  /* 0x0000000108d07547 */ /* 0x000fea000b800000 */
[----:B------:R-:W-:Y:S01]  /*1ad0*/  UIADD3 UR21, UPT, UPT, UR7, UR29, URZ ;  /* 0x0000001d07157290 */ /* 0x000fe2000fffe0ff */
[----:B------:R-:W-:-:S11]  /*1ae0*/  UMOV UR42, UR6 ;  /* 0x00000006002a7c82 */ /* 0x000fd60008000000 */
.L_x_31:
[----:B-1----:R-:W-:Y:S01]  /*1af0*/  ULEA UR33, UR42, UR4, 0x3 ;  /* 0x000000042a217291 */ /* 0x002fe2000f8e18ff */
[----:B--2---:R-:W-:Y:S01]  /*1b00*/  @!P5 MOV R3, 0x8000 ;  /* 0x000080000003d802 */ /* 0x004fe20000000f00 */
[----:B--2---:R-:W-:Y:S10]  /*1b10*/  @P0 BRA `(.L_x_27) ;  /* 0x00000000000c0947 */ /* 0x004ff40003800000 */
[----:B------:R-:W-:-:S04]  /*1b20*/  SHF.L.U32 R4, R15, 0x1f, RZ ;  /* 0x0000001f0f047819 */ /* 0x000fc800000006ff */
[----:B------:R-:W2:Y:S02]  /*1b30*/  SYNCS.PHASECHK.TRANS64.TRYWAIT P0, [UR33+0x30], R4 ;  /* 0x00003004ff0075a7 */ /* 0x000ea40008001121 */
[----:B--2---:R-:W-:Y:S05]  /*1b40*/  @!P0 BRA `(.L_x_28) ;  /* 0x0000005400d08947 */ /* 0x004fea0003800000 */
.L_x_27:
[----:B------:R2:W-:Y:S01]  /*1b50*/  @!P5 SYNCS.ARRIVE.TRANS64 RZ, [UR33], R3 ;  /* 0x00000003ffffd9a7 */ /* 0x0005e20008000021 */
[----:B------:R-:W-:Y:S04]  /*1b60*/  BSSY.RECONVERGENT B0, `(.L_x_29) ;  /* 0x0000003000007945 */ /* 0x000fe80003800200 */
[----:B------:R-:W-:Y:S05]  /*1b70*/  @P4 BRA `(.L_x_30) ;  /* 0x0000000000044947 */ /* 0x000fea0003800000 */
[----:B------:R-:W-:Y:S05]  /*1b80*/  BPT.TRAP 0x1 ;  /* 0x000000040000795c */ /* 0x000fea0000300000 */
.L_x_30:
[----:B------:R-:W-:Y:S05]  /*1b90*/  BSYNC.RECONVERGENT B0 ;  /* 0x0000000000007941 */ /* 0x000fea0003800200 */
.L_x_29:
        /* <DEDUP_REMOVED lines=31> */
[----:B------:R-:W-:Y:S01]  /*1d90*/  UMOV UR10, UR26 ;  /* 0x0000001a000a7c82 */ /* 0x000fe20008000000 */
[----:B------:R-:W-:Y:S01]  /*1da0*/  UIADD3 UR29, UPT, UPT, UR29, 0x1, URZ ;  /* 0x000000011d1d7890 */ /* 0x000fe2000fffe0ff */
[----:B------:R1:W-:Y:S01]  /*1db0*/  UTMALDG.3D [UR24], [UR40], desc[UR30] ;  /* 0x00001e18280075b4 */ /* 0x0003e20008011000 */
[----:B------:R-:W-:-:S02]  /*1dc0*/  UMOV UR42, UR6 ;  /* 0x00000006002a7c82 */ /* 0x000fc40008000000 */
[----:B------:R-:W-:Y:S01]  /*1dd0*/  UISETP.NE.AND UP0, UPT, UR29, UR21, UPT ;  /* 0x000000151d00728c */ /* 0x000fe2000bf05270 */
[----:B------:R1:W-:Y:S01]  /*1de0*/  UTMALDG.3D [UR16], [UR38], desc[UR30] ;  /* 0x00001e10260075b4 */ /* 0x0003e20008011000 */
[----:B------:R1:W-:Y:S07]  /*1df0*/  UTMALDG.3D [UR8], [UR38], desc[UR30] ;  /* 0x00001e08260075b4 */ /* 0x0003ee0008011000 */
[----:B------:R-:W-:Y:S05]  /*1e00*/  BRA.U UP0, `(.L_x_31) ;  /* 0xfffffffd00387547 */ /* 0x000fea000b83ffff */
.L_x_26:
[C---:B-1----:R-:W-:Y:S01]  /*1e10*/  LEA R2, R14.reuse, UR4, 0x3 ;  /* 0x000000040e027c11 */ /* 0x042fe2000f8e18ff */
[----:B------:R-:W-:Y:S01]  /*1e20*/  NOP ;  /* 0x0000000000007918 */ /* 0x000fe20000000000 */
[----:B--2---:R-:W-:Y:S02]  /*1e30*/  SHF.L.U32 R3, R13, 0x1f, RZ ;  /* 0x0000001f0d037819 */ /* 0x004fe400000006ff */
[----:B------:R-:W-:Y:S02]  /*1e40*/  LEA R4, R14, UR4, 0x4 ;  /* 0x000000040e047c11 */ /* 0x000fe4000f8e20ff */
[----:B------:R-:W1:Y:S02]  /*1e50*/  SYNCS.PHASECHK.TRANS64.TRYWAIT P0, [R2+URZ+0xa0], R3 ;  /* 0x0000a003020075a7 */ /* 0x000e6400080011ff */
[----:B-1----:R-:W-:Y:S05]  /*1e60*/  @!P0 BRA `(.L_x_32) ;  /* 0x0000005400208947 */ /* 0x002fea0003800000 */
.L_x_120:
[----:B------:R-:W2:Y:S01]  /*1e70*/  LDS.128 R4, [R4+0x130] ;  /* 0x0001300004047984 */ /* 0x000ea20000000c00 */
[----:B---3--:R-:W-:Y:S01]  /*1e80*/  ISETP.GE.AND P0, PT, R26, 0x1, PT ;  /* 0x000000011a00780c */ /* 0x008fe20003f06270 */
[----:B-1----:R-:W-:Y:S01]  /*1e90*/  VIADD R2, R2, 0xb0 ;  /* 0x000000b002027836 */ /* 0x002fe20000000000 */
[----:B------:R-:W-:Y:S01]  /*1ea0*/  @!PT LDS RZ, [RZ] ;  /* 0x00000000fffff984 */ /* 0x000fe20000000800 */
[----:B------:R-:W-:Y:S01]  /*1eb0*/  @!PT LDS RZ, [RZ] ;  /* 0x00000000fffff984 */ /* 0x000fe20000000800 */
[----:B------:R-:W-:Y:S01]  /*1ec0*/  @!PT LDS RZ, [RZ] ;  /* 0x00000000fffff984 */ /* 0x000fe20000000800 */
[----:B------:R-:W-:Y:S01]  /*1ed0*/  @!PT LDS RZ, [RZ] ;  /* 0x00000000fffff984 */ /* 0x000fe20000000800 */
[----:B------:R1:W-:Y:S06]  /*1ee0*/  MEMBAR.ALL.CTA ;  /* 0x0000000000007992 */ /* 0x0003ec0000008000 */
[----:B-1----:R-:W1:Y:S01]  /*1ef0*/  FENCE.VIEW.ASYNC.S ;  /* 0x00000000000073c6 */ /* 0x002e620000000000 */
[----:B------:R-:W-:-:S04]  /*1f00*/  PRMT R2, RZ, 0x654, R2 ;  /* 0x00000654ff027816 */ /* 0x000fc80000000002 */
[----:B-1----:R1:W-:Y:S01]  /*1f10*/  SYNCS.ARRIVE.TRANS64.RED.A1T0 RZ, [R2+URZ], RZ ;  /* 0x000000ff02ff79a7 */ /* 0x0023e200081004ff */
[----:B--2---:R-:W-:-:S13]  /*1f20*/  LOP3.LUT P2, RZ, R6, 0x1, RZ, 0xc0, !PT ;  /* 0x0000000106ff7812 */ /* 0x004fda000784c0ff */
[----:B------:R-:W-:Y:S01]  /*1f30*/  @P2 SHF.R.U32.HI R3, RZ, 0x10, R5 ;  /* 0x00000010ff032819 */ /* 0x000fe20000011605 */
[----:B------:R-:W-:Y:S01]  /*1f40*/  VOTEU.ANY UP0, P2 ;  /* 0x0000000000ff7886 */ /* 0x000fe20001000100 */
[----:B------:R-:W-:Y:S02]  /*1f50*/  @P2 MOV R10, R4 ;  /* 0x00000004000a2202 */ /* 0x000fe40000000f00 */
[----:B------:R-:W-:Y:S02]  /*1f60*/  @P2 R2UR.BROADCAST UR8, R3 ;  /* 0x00000000030822ca */ /* 0x000fe400008e0000 */
[----:B------:R-:W-:-:S11]  /*1f70*/  @P2 LOP3.LUT R9, R5, 0xffff, RZ, 0xc0, !PT ;  /* 0x0000ffff05092812 */ /* 0x000fd600078ec0ff */
[----:B------:R-:W-:Y:S01]  /*1f80*/  @UP0 UMOV UR36, UR8 ;  /* 0x0000000800240c82 */ /* 0x000fe20008000000 */
[----:B-1----:R-:W-:Y:S05]  /*1f90*/  @!P0 BRA `(.L_x_33) ;  /* 0x0000000000b88947 */ /* 0x002fea0003800000 */
[----:B------:R-:W4:Y:S01]  /*1fa0*/  LDC.64 R4, c[0x0][0xb18] ;  /* 0x0002c600ff047b82 */ /* 0x000f220000000a00 */
[----:B------:R-:W-:-:S07]  /*1fb0*/  ISETP.NE.AND P3, PT, R26, 0x1, PT ;  /* 0x000000011a00780c */ /* 0x000fce0003f65270 */
[----:B------:R-:W1:Y:S08]  /*1fc0*/  LDC.64 R6, c[0x0][0xb10] ;  /* 0x0002c400ff067b82 */ /* 0x000e700000000a00 */
[----:B------:R-:W2:Y:S08]  /*1fd0*/  LDC R16, c[0x0][0xb20] ;  /* 0x0002c800ff107b82 */ /* 0x000eb00000000800 */
[----:B------:R-:W3:Y:S01]  /*1fe0*/  LDC R17, c[0x0][0xb0c] ;  /* 0x0002c300ff117b82 */ /* 0x000ee20000000800 */
[----:B----4-:R-:W-:Y:S01]  /*1ff0*/  IMAD.HI.U32 R19, R0, R5, RZ ;  /* 0x0000000500137227 */ /* 0x010fe200078e00ff */
[----:B------:R-:W-:-:S03]  /*2000*/  ISETP.NE.AND P0, PT, R4, 0x1, PT ;  /* 0x000000010400780c */ /* 0x000fc60003f05270 */
[----:B------:R-:W-:-:S03]  /*2010*/  IMAD.HI.U32 R5, R9, R5, RZ ;  /* 0x0000000509057227 */ /* 0x000fc600078e00ff */
[----:B------:R-:W4:Y:S01]  /*2020*/  LDC.64 R2, c[0x0][0xb28] ;  /* 0x0002ca00ff027b82 */ /* 0x000f220000000a00 */
[----:B-1----:R-:W-:-:S04]  /*2030*/  IMAD.HI.U32 R20, R8, R6, RZ ;  /* 0x0000000608147227 */ /* 0x002fc800078e00ff */
[----:B------:R-:W-:Y:S01]  /*2040*/  IMAD.HI.U32 R21, R10, R6, RZ ;  /* 0x000000060a157227 */ /* 0x000fe200078e00ff */
[----:B------:R-:W-:Y:S02]  /*2050*/  SHF.R.U32.HI R20, RZ, R7, R20 ;  /* 0x00000007ff147219 */ /* 0x000fe40000011614 */
[-C--:B--2---:R-:W-:Y:S02]  /*2060*/  SHF.R.U32.HI R19, RZ, R16.reuse, R19 ;  /* 0x00000010ff137219 */ /* 0x084fe40000011613 */
[----:B------:R-:W-:Y:S02]  /*2070*/  SHF.R.U32.HI R5, RZ, R16, R5 ;  /* 0x00000010ff057219 */ /* 0x000fe40000011605 */
[----:B------:R-:W-:Y:S02]  /*2080*/  SEL R19, R0, R19, !P0 ;  /* 0x0000001300137207 */ /* 0x000fe40004000000 */
[----:B------:R-:W-:Y:S02]  /*2090*/  SHF.R.U32.HI R21, RZ, R7, R21 ;  /* 0x00000007ff157219 */ /* 0x000fe40000011615 */
[----:B---3--:R-:W-:-:S02]  /*20a0*/  ISETP.NE.AND P1, PT, R17, 0x1, PT ;  /* 0x000000011100780c */ /* 0x008fc40003f25270 */
[----:B------:R-:W-:Y:S02]  /*20b0*/  SEL R5, R9, R5, !P0 ;  /* 0x0000000509057207 */ /* 0x000fe40004000000 */
[----:B------:R-:W-:Y:S02]  /*20c0*/  SEL R20, R8, R20, !P1 ;  /* 0x0000001408147207 */ /* 0x000fe40004800000 */
[----:B------:R-:W-:Y:S01]  /*20d0*/  SEL R21, R10, R21, !P1 ;  /* 0x000000150a157207 */ /* 0x000fe20004800000 */
[----:B----4-:R-:W-:-:S04]  /*20e0*/  IMAD.HI.U32 R18, R19, R2, RZ ;  /* 0x0000000213127227 */ /* 0x010fc800078e00ff */
        /* <DEDUP_REMOVED lines=10> */
[----:B------:R-:W-:-:S04]  /*2190*/  @!P0 IMAD.HI.U32 R7, R21, R2, RZ ;  /* 0x0000000215078227 */ /* 0x000fc800078e00ff */
[----:B------:R-:W-:Y:S01]  /*21a0*/  IMAD.MOV R2, RZ, RZ, -R6 ;  /* 0x000000ffff027224 */ /* 0x000fe200078e0a06 */
[----:B------:R-:W-:Y:S02]  /*21b0*/  @!P0 SHF.R.U32.HI R3, RZ, R3, R7 ;  /* 0x00000003ff038219 */ /* 0x000fe40000011607 */
[----:B------:R-:W-:Y:S01]  /*21c0*/  IADD3 R7, PT, PT, -R5, RZ, RZ ;  /* 0x000000ff05077210 */ /* 0x000fe20007ffe1ff */
[----:B------:R-:W-:Y:S01]  /*21d0*/  IMAD R2, R26, R2, R5 ;  /* 0x000000021a027224 */ /* 0x000fe200078e0205 */
        /* <DEDUP_REMOVED lines=10> */
.L_x_33:
[----:B------:R-:W1:Y:S02]  /*2280*/  LDCU UR8, c[0x0][0xb30] ;  /* 0x00016600ff0877ac */ /* 0x000e640008000800 */
[----:B-1----:R-:W-:-:S09]  /*2290*/  UISETP.NE.AND UP0, UPT, UR8, 0x1, UPT ;  /* 0x000000010800788c */ /* 0x002fd2000bf05270 */
[----:B------:R-:W-:Y:S05]  /*22a0*/  BRA.U UP0, `(.L_x_34) ;  /* 0x0000000100407547 */ /* 0x000fea000b800000 */
[----:B------:R-:W1:Y:S08]  /*22b0*/  LDC.64 R4, c[0x0][0xb10] ;  /* 0x0002c400ff047b82 */ /* 0x000e700000000a00 */
[----:B------:R-:W2:Y:S08]  /*22c0*/  LDC.64 R2, c[0x0][0xb18] ;  /* 0x0002c600ff027b82 */ /* 0x000eb00000000a00 */
[----:B------:R-:W3:Y:S08]  /*22d0*/  LDC R6, c[0x0][0xb20] ;  /* 0x0002c800ff067b82 */ /* 0x000ef00000000800 */
[----:B------:R-:W4:Y:S01]  /*22e0*/  LDC R7, c[0x0][0xb0c] ;  /* 0x0002c300ff077b82 */ /* 0x000f220000000800 */
[----:B-1----:R-:W-:-:S05]  /*22f0*/  IMAD.HI.U32 R4, R10, R4, RZ ;  /* 0x000000040a047227 */ /* 0x002fca00078e00ff */
[----:B------:R-:W-:Y:S01]  /*2300*/  SHF.R.U32.HI R4, RZ, R5, R4 ;  /* 0x00000005ff047219 */ /* 0x000fe20000011604 */
[----:B--2---:R-:W-:Y:S01]  /*2310*/  IMAD.HI.U32 R3, R9, R3, RZ ;  /* 0x0000000309037227 */ /* 0x004fe200078e00ff */
[----:B------:R-:W-:-:S04]  /*2320*/  ISETP.NE.AND P0, PT, R2, 0x1, PT ;  /* 0x000000010200780c */ /* 0x000fc80003f05270 */
[----:B---3--:R-:W-:-:S04]  /*2330*/  SHF.R.U32.HI R3, RZ, R6, R3 ;  /* 0x00000006ff037219 */ /* 0x008fc80000011603 */
[----:B------:R-:W-:Y:S02]  /*2340*/  SEL R3, R9, R3, !P0 ;  /* 0x0000000309037207 */ /* 0x000fe40004000000 */
[----:B----4-:R-:W-:-:S04]  /*2350*/  ISETP.NE.AND P1, PT, R7, 0x1, PT ;  /* 0x000000010700780c */ /* 0x010fc80003f25270 */
[----:B------:R-:W-:-:S05]  /*2360*/  SEL R4, R10, R4, !P1 ;  /* 0x000000040a047207 */ /* 0x000fca0004800000 */
[----:B------:R-:W-:Y:S02]  /*2370*/  IMAD.IADD R5, R3, 0x1, -R4 ;  /* 0x0000000103057824 */ /* 0x000fe400078e0a04 */
[----:B------:R-:W-:Y:S02]  /*2380*/  IMAD.IADD R3, R4, 0x1, -R3 ;  /* 0x0000000104037824 */ /* 0x000fe400078e0a03 */
[----:B------:R-:W-:Y:S02]  /*2390*/  IMAD R10, R5, R7, R10 ;  /* 0x00000007050a7224 */ /* 0x000fe400078e020a */
[----:B------:R-:W-:-:S07]  /*23a0*/  IMAD R9, R3, R2, R9 ;  /* 0x0000000203097224 */ /* 0x000fce00078e0209 */
.L_x_34:
[----:B------:R-:W-:Y:S01]  /*23b0*/  VIADD R14, R14, 0x1 ;  /* 0x000000010e0e7836 */ /* 0x000fe20000000000 */
[----:B------:R-:W-:Y:S01]  /*23c0*/  PLOP3.LUT P1, PT, PT, PT, PT, 0x80, 0x8 ;  /* 0x000000000008781c */ /* 0x000fe20003f2f070 */
[----:B------:R-:W-:Y:S02]  /*23d0*/  IMAD.IADD R21, R10, 0x1, R59 ;  /* 0x000000010a157824 */ /* 0x000fe400078e023b */
[----:B------:R-:W-:Y:S01]  /*23e0*/  IMAD.IADD R20, R9, 0x1, R58 ;  /* 0x0000000109147824 */ /* 0x000fe200078e023a */
[----:B------:R-:W-:-:S04]  /*23f0*/  ISETP.NE.AND P0, PT, R14, 0x2, PT ;  /* 0x000000020e00780c */ /* 0x000fc80003f05270 */
[----:B------:R-:W-:Y:S02]  /*2400*/  SEL R2, RZ, 0x1, P0 ;  /* 0x00000001ff027807 */ /* 0x000fe40000000000 */
[----:B------:R-:W-:Y:S02]  /*2410*/  SEL R14, R14, RZ, P0 ;  /* 0x000000ff0e0e7207 */ /* 0x000fe40000000000 */
[----:B------:R-:W-:Y:S01]  /*2420*/  LOP3.LUT R13, R13, R2, RZ, 0x3c, !PT ;  /* 0x000000020d0d7212 */ /* 0x000fe200078e3cff */
[----:B------:R-:W-:Y:S06]  /*2430*/  @P2 BRA `(.L_x_35) ;  /* 0xfffffff000482947 */ /* 0x000fec000383ffff */
[----:B------:R-:W-:Y:S01]  /*2440*/  UIADD3 UR4, UPT, UPT, UR4, 0x30, URZ ;  /* 0x0000003004047890 */ /* 0x000fe2000fffe0ff */
[----:B------:R-:W-:-:S03]  /*2450*/  SHF.L.U32 R2, R15, 0x1f, RZ ;  /* 0x0000001f0f027819 */ /* 0x000fc600000006ff */
[----:B------:R-:W-:-:S09]  /*2460*/  ULEA UR5, UR6, UR4, 0x3 ;  /* 0x0000000406057291 */ /* 0x000fd2000f8e18ff */
[----:B------:R-:W1:Y:S02]  /*2470*/  SYNCS.PHASECHK.TRANS64.TRYWAIT P0, [UR5], R2 ;  /* 0x00000002ff0075a7 */ /* 0x000e640008001105 */
[----:B-1----:R-:W-:Y:S05]  /*2480*/  @!P0 BRA `(.L_x_36) ;  /* 0x0000004c00ac8947 */ /* 0x002fea0003800000 */
.L_x_122:
[----:B------:R-:W-:-:S04]  /*2490*/  UIADD3 UR6, UPT, UPT, UR6, 0x1, URZ ;  /* 0x0000000106067890 */ /* 0x000fc8000fffe0ff */
[----:B------:R-:W-:-:S04]  /*24a0*/  UISETP.NE.AND UP0, UPT, UR6, 0x6, UPT ;  /* 0x000000060600788c */ /* 0x000fc8000bf05270 */
[----:B------:R-:W-:Y:S02]  /*24b0*/  USEL UR7, URZ, 0x1, UP0 ;  /* 0x00000001ff077887 */ /* 0x000fe40008000000 */
[----:B------:R-:W-:-:S04]  /*24c0*/  USEL UR6, UR6, URZ, UP0 ;  /* 0x000000ff06067287 */ /* 0x000fc80008000000 */
[----:B------:R-:W-:Y:S01]  /*24d0*/  ULEA UR5, UR6, UR4, 0x3 ;  /* 0x0000000406057291 */ /* 0x000fe2000f8e18ff */
[----:B-1----:R-:W-:-:S04]  /*24e0*/  LOP3.LUT R2, R15, UR7, RZ, 0x3c, !PT ;  /* 0x000000070f027c12 */ /* 0x002fc8000f8e3cff */
[----:B------:R-:W-:-:S04]  /*24f0*/  SHF.L.U32 R3, R2, 0x1f, RZ ;  /* 0x0000001f02037819 */ /* 0x000fc800000006ff */
[----:B------:R-:W1:Y:S02]  /*2500*/  SYNCS.PHASECHK.TRANS64.TRYWAIT P0, [UR5], R3 ;  /* 0x00000003ff0075a7 */ /* 0x000e640008001105 */
[----:B-1----:R-:W-:Y:S05]  /*2510*/  @!P0 BRA `(.L_x_37) ;  /* 0x0000004c00a08947 */ /* 0x002fea0003800000 */
.L_x_124:
[----:B------:R-:W-:-:S04]  /*2520*/  UIADD3 UR6, UPT, UPT, UR6, 0x1, URZ ;  /* 0x0000000106067890 */ /* 0x000fc8000fffe0ff */
[----:B------:R-:W-:-:S04]  /*2530*/  UISETP.NE.AND UP0, UPT, UR6, 0x6, UPT ;  /* 0x000000060600788c */ /* 0x000fc8000bf05270 */
[----:B------:R-:W-:Y:S02]  /*2540*/  USEL UR7, URZ, 0x1, UP0 ;  /* 0x00000001ff077887 */ /* 0x000fe40008000000 */
[----:B------:R-:W-:-:S04]  /*2550*/  USEL UR6, UR6, URZ, UP0 ;  /* 0x000000ff06067287 */ /* 0x000fc80008000000 */
[----:B------:R-:W-:Y:S01]  /*2560*/  ULEA UR5, UR6, UR4, 0x3 ;  /* 0x0000000406057291 */ /* 0x000fe2000f8e18ff */
[----:B------:R-:W-:-:S04]  /*2570*/  LOP3.LUT R2, R2, UR7, RZ, 0x3c, !PT ;  /* 0x0000000702027c12 */ /* 0x000fc8000f8e3cff */
[----:B-1----:R-:W-:-:S04]  /*2580*/  SHF.L.U32 R3, R2, 0x1f, RZ ;  /* 0x0000001f02037819 */ /* 0x002fc800000006ff */
[----:B------:R-:W1:Y:S02]  /*2590*/  SYNCS.PHASECHK.TRANS64.TRYWAIT P0, [UR5], R3 ;  /* 0x00000003ff0075a7 */ /* 0x000e640008001105 */
[----:B-1----:R-:W-:Y:S05]  /*25a0*/  @!P0 BRA `(.L_x_38) ;  /* 0x0000004c00948947 */ /* 0x002fea0003800000 */
.L_x_126:
        /* <DEDUP_REMOVED lines=9> */
.L_x_128:
        /* <DEDUP_REMOVED lines=9> */
.L_x_130:
[----:B------:R-:W-:-:S04]  /*26d0*/  UIADD3 UR6, UPT, UPT, UR6, 0x1, URZ ;  /* 0x0000000106067890 */ /* 0x000fc8000fffe0ff */
[----:B------:R-:W-:-:S04]  /*26e0*/  UISETP.NE.AND UP0, UPT, UR6, 0x6, UPT ;  /* 0x000000060600788c */ /* 0x000fc8000bf05270 */
[----:B------:R-:W-:Y:S02]  /*26f0*/  USEL UR5, URZ, 0x1, UP0 ;  /* 0x00000001ff057887 */ /* 0x000fe40008000000 */
[----:B------:R-:W-:-:S04]  /*2700*/  USEL UR6, UR6, URZ, UP0 ;  /* 0x000000ff06067287 */ /* 0x000fc80008000000 */
[----:B------:R-:W-:Y:S01]  /*2710*/  ULEA UR6, UR6, UR4, 0x3 ;  /* 0x0000000406067291 */ /* 0x000fe2000f8e18ff */
[----:B------:R-:W-:-:S04]  /*2720*/  LOP3.LUT R2, R2, UR5, RZ, 0x3c, !PT ;  /* 0x0000000502027c12 */ /* 0x000fc8000f8e3cff */
[----:B------:R-:W-:Y:S01]  /*2730*/  SHF.L.U32 R2, R2, 0x1f, RZ ;  /* 0x0000001f02027819 */ /* 0x000fe200000006ff */
[----:B-1--4-:R-:W-:-:S07]  /*2740*/  IMAD.U32 R0, RZ, RZ, UR6 ;  /* 0x00000006ff007e24 */ /* 0x012fce000f8e00ff */
.L_x_41:
[----:B-1----:R1:W2:Y:S02]  /*2750*/  SYNCS.PHASECHK.TRANS64.TRYWAIT P0, [R0+URZ], R2 ;  /* 0x00000002000075a7 */ /* 0x0022a400080011ff */
[----:B--2---:R-:W-:Y:S05]  /*2760*/  @!P0 NANOSLEEP.SYNCS 0x989680 ;  /* 0x009896800000895d */ /* 0x004fea0003900000 */
[----:B------:R-:W2:Y:S02]  /*2770*/  @!P0 SYNCS.PHASECHK.TRANS64 P0, [R0+URZ], R2 ;  /* 0x00000002000085a7 */ /* 0x000ea400080010ff */
[----:B--2---:R-:W-:Y:S05]  /*2780*/  @P0 EXIT ;  /* 0x000000000000094d */ /* 0x004fea0003800000 */
[----:B------:R-:W-:Y:S05]  /*2790*/  BRA `(.L_x_41) ;  /* 0xfffffffc00ec7947 */ /* 0x000fea000383ffff */
.L_x_17:
[----:B------:R-:W-:-:S04]  /*27a0*/  UISETP.NE.AND UP1, UPT, UR37, URZ, UPT ;  /* 0x000000ff2500728c */ /* 0x000fc8000bf25270 */
[----:B------:R-:W-:-:S09]  /*27b0*/  UISETP.NE.OR UP1, UPT, UR8, 0x1, UP1 ;  /* 0x000000010800788c */ /* 0x000fd20008f25670 */
[----:B------:R-:W-:Y:S05]  /*27c0*/  BRA.U UP1, `(.L_x_42) ;  /* 0x0000000501487547 */ /* 0x000fea000b800000 */
[----:B------:R-:W-:Y:S01]  /*27d0*/  ISETP.NE.AND P2, PT, R2, RZ, PT ;  /* 0x000000ff0200720c */ /* 0x000fe20003f45270 */
[----:B------:R-:W-:Y:S01]  /*27e0*/  IMAD.MOV.U32 R12, RZ, RZ, 0x1 ;  /* 0x00000001ff0c7424 */ /* 0x000fe200078e00ff */
[----:B------:R-:W-:Y:S02]  /*27f0*/  CS2R R10, SRZ ;  /* 0x00000000000a7805 */ /* 0x000fe4000001ff00 */
[----:B------:R-:W-:Y:S01]  /*2800*/  CS2R R8, SRZ ;  /* 0x0000000000087805 */ /* 0x000fe2000001ff00 */
[----:B------:R-:W-:Y:S01]  /*2810*/  UMOV UR4, 0x400 ;  /* 0x0000040000047882 */ /* 0x000fe20000000000 */
[----:B------:R-:W-:Y:S01]  /*2820*/  UMOV UR6, URZ ;  /* 0x000000ff00067c82 */ /* 0x000fe20008000000 */
[----:B------:R-:W-:-:S12]  /*2830*/  ULEA UR37, UR37, UR4, 0x18 ;  /* 0x0000000425257291 */ /* 0x000fd8000f8ec0ff */
.L_x_46:
[----:B------:R-:W-:Y:S02]  /*2840*/  LEA R0, R8, UR37, 0x3 ;  /* 0x0000002508007c11 */ /* 0x000fe4000f8e18ff */
[----:B------:R-:W-:-:S03]  /*2850*/  SHF.L.U32 R4, R9, 0x1f, RZ ;  /* 0x0000001f09047819 */ /* 0x000fc600000006ff */
[----:B------:R-:W-:Y:S01]  /*2860*/  VIADD R5, R0, 0x110 ;  /* 0x0000011000057836 */ /* 0x000fe20000000000 */
[----:B------:R-:W1:Y:S02]  /*2870*/  SYNCS.PHASECHK.TRANS64.TRYWAIT P0, [R0+URZ+0x100], R4 ;  /* 0x00010004000075a7 */ /* 0x000e6400080011ff */
[----:B-1----:R-:W-:Y:S05]  /*2880*/  @!P0 BRA `(.L_x_43) ;  /* 0x0000004c00248947 */ /* 0x002fea0003800000 */
.L_x_131:
[----:B------:R-:W-:Y:S01]  /*2890*/  ULEA UR5, UR6, UR37, 0x3 ;  /* 0x0000002506057291 */ /* 0x000fe2000f8e18ff */
[----:B-1----:R-:W-:Y:S01]  /*28a0*/  PRMT R0, RZ, 0x654, R5 ;  /* 0x00000654ff007816 */ /* 0x002fe20000000005 */
[----:B------:R-:W-:Y:S01]  /*28b0*/  @!P2 IMAD.MOV.U32 R4, RZ, RZ, 0x10 ;  /* 0x00000010ff04a424 */ /* 0x000fe200078e00ff */
[----:B------:R-:W-:Y:S01]  /*28c0*/  SHF.L.U32 R5, R12, 0x1f, RZ ;  /* 0x0000001f0c057819 */ /* 0x000fe200000006ff */
[----:B------:R-:W-:Y:S01]  /*28d0*/  UIADD3 UR4, UPT, UPT, UR5, 0xa0, URZ ;  /* 0x000000a005047890 */ /* 0x000fe2000fffe0ff */
[----:B------:R1:W-:Y:S05]  /*28e0*/  SYNCS.ARRIVE.TRANS64.RED.A1T0 RZ, [R0+URZ], RZ ;  /* 0x000000ff00ff79a7 */ /* 0x0003ea00081004ff */
[----:B------:R-:W-:Y:S01]  /*28f0*/  IMAD.U32 R6, RZ, RZ, UR4 ;  /* 0x00000004ff067e24 */ /* 0x000fe2000f8e00ff */
[----:B------:R-:W2:Y:S04]  /*2900*/  SYNCS.PHASECHK.TRANS64.TRYWAIT P0, [UR5+0xb0], R5 ;  /* 0x0000b005ff0075a7 */ /* 0x000ea80008001105 */
[----:B------:R-:W-:Y:S01]  /*2910*/  PRMT R6, R2, 0x654, R6 ;  /* 0x0000065402067816 */ /* 0x000fe20000000006 */
[----:B-12---:R-:W-:Y:S06]  /*2920*/  @!P0 BRA `(.L_x_44) ;  /* 0x0000004c00108947 */ /* 0x006fec0003800000 */
.L_x_133:
[----:B------:R-:W-:Y:S01]  /*2930*/  ULEA UR4, UR6, UR37, 0x4 ;  /* 0x0000002506047291 */ /* 0x000fe2000f8e20ff */
[----:B------:R-:W-:Y:S01]  /*2940*/  SEL R3, R6, R3, !P2 ;  /* 0x0000000306037207 */ /* 0x000fe20005000000 */
[----:B------:R-:W-:Y:S01]  /*2950*/  UIADD3 UR5, UPT, UPT, UR5, 0xa0, URZ ;  /* 0x000000a005057890 */ /* 0x000fe2000fffe0ff */
[----:B-1----:R-:W-:Y:S01]  /*2960*/  LEA R0, R11, UR37, 0x3 ;  /* 0x000000250b007c11 */ /* 0x002fe2000f8e18ff */
[----:B------:R-:W-:Y:S01]  /*2970*/  UIADD3 UR4, UPT, UPT, UR4, 0x130, URZ ;  /* 0x0000013004047890 */ /* 0x000fe2000fffe0ff */
[----:B------:R1:W-:Y:S01]  /*2980*/  @!P2 SYNCS.ARRIVE.TRANS64.RED RZ, [R3+URZ], R4 ;  /* 0x0000000403ffa9a7 */ /* 0x0003e200080004ff */
[----:B------:R-:W-:Y:S01]  /*2990*/  UIADD3 UR6, UPT, UPT, UR6, 0x1, URZ ;  /* 0x0000000106067890 */ /* 0x000fe2000fffe0ff */
[----:B------:R-:W-:-:S03]  /*29a0*/  VIADD R8, R8, 0x1 ;  /* 0x0000000108087836 */ /* 0x000fc60000000000 */
[----:B------:R-:W-:Y:S02]  /*29b0*/  UISETP.NE.AND UP0, UPT, UR6, 0x2, UPT ;  /* 0x000000020600788c */ /* 0x000fe4000bf05270 */
[----:B------:R-:W-:Y:S01]  /*29c0*/  ISETP.NE.AND P0, PT, R8, 0x2, PT ;  /* 0x000000020800780c */ /* 0x000fe20003f05270 */
[----:B------:R-:W-:Y:S06]  /*29d0*/  UGETNEXTWORKID.BROADCAST [UR4], [UR5] ;  /* 0x00000000040073ca */ /* 0x000fec0008000100 */
[----:B------:R-:W-:Y:S02]  /*29e0*/  USEL UR4, URZ, 0x1, UP0 ;  /* 0x00000001ff047887 */ /* 0x000fe40008000000 */
[----:B------:R-:W-:-:S04]  /*29f0*/  USEL UR6, UR6, URZ, UP0 ;  /* 0x000000ff06067287 */ /* 0x000fc80008000000 */
[----:B------:R-:W-:Y:S02]  /*2a00*/  LOP3.LUT R12, R12, UR4, RZ, 0x3c, !PT ;  /* 0x000000040c0c7c12 */ /* 0x000fe4000f8e3cff */
[----:B-1----:R-:W-:-:S04]  /*2a10*/  SHF.L.U32 R4, R10, 0x1f, RZ ;  /* 0x0000001f0a047819 */ /* 0x002fc800000006ff */
[----:B------:R-:W1:Y:S02]  /*2a20*/  SYNCS.PHASECHK.TRANS64.TRYWAIT P1, [R0+URZ+0xa0], R4 ;  /* 0x0000a004000075a7 */ /* 0x000e6400080211ff */
[----:B-1----:R-:W-:Y:S05]  /*2a30*/  @!P1 BRA `(.L_x_45) ;  /* 0x0000004800e49947 */ /* 0x002fea0003800000 */
.L_x_134:
[C---:B-1----:R-:W-:Y:S01]  /*2a40*/  LEA R4, R11.reuse, UR37, 0x4 ;  /* 0x000000250b047c11 */ /* 0x042fe2000f8e20ff */
[----:B------:R-:W-:Y:S01]  /*2a50*/  VIADD R0, R0, 0xb0 ;  /* 0x000000b000007836 */ /* 0x000fe20000000000 */
[----:B------:R-:W-:Y:S01]  /*2a60*/  SEL R8, R8, RZ, P0 ;  /* 0x000000ff08087207 */ /* 0x000fe20000000000 */
[----:B------:R-:W-:-:S03]  /*2a70*/  VIADD R11, R11, 0x1 ;  /* 0x000000010b0b7836 */ /* 0x000fc60000000000 */
[----:B------:R-:W1:Y:S01]  /*2a80*/  LDS.128 R4, [R4+0x130] ;  /* 0x0001300004047984 */ /* 0x000e620000000c00 */
[----:B------:R-:W-:Y:S02]  /*2a90*/  PRMT R0, RZ, 0x654, R0 ;  /* 0x00000654ff007816 */ /* 0x000fe40000000000 */
[C---:B------:R-:W-:Y:S01]  /*2aa0*/  ISETP.NE.AND P1, PT, R11.reuse, 0x2, PT ;  /* 0x000000020b00780c */ /* 0x040fe20003f25270 */
[----:B------:R-:W-:Y:S01]  /*2ab0*/  @!PT LDS RZ, [RZ] ;  /* 0x00000000fffff984 */ /* 0x000fe20000000800 */
[----:B------:R-:W-:Y:S01]  /*2ac0*/  @!PT LDS RZ, [RZ] ;  /* 0x00000000fffff984 */ /* 0x000fe20000000800 */
[----:B------:R-:W-:Y:S01]  /*2ad0*/  @!PT LDS RZ, [RZ] ;  /* 0x00000000fffff984 */ /* 0x000fe20000000800 */
[----:B------:R-:W-:Y:S01]  /*2ae0*/  @!PT LDS RZ, [RZ] ;  /* 0x00000000fffff984 */ /* 0x000fe20000000800 */
[----:B------:R2:W-:Y:S06]  /*2af0*/  MEMBAR.ALL.CTA ;  /* 0x0000000000007992 */ /* 0x0005ec0000008000 */
[----:B--2---:R-:W2:Y:S01]  /*2b00*/  FENCE.VIEW.ASYNC.S ;  /* 0x00000000000073c6 */ /* 0x004ea20000000000 */
[----:B------:R-:W-:Y:S01]  /*2b10*/  SEL R11, R11, RZ, P1 ;  /* 0x000000ff0b0b7207 */ /* 0x000fe20000800000 */
[----:B--2---:R2:W-:Y:S01]  /*2b20*/  SYNCS.ARRIVE.TRANS64.RED.A1T0 RZ, [R0+URZ], RZ ;  /* 0x000000ff00ff79a7 */ /* 0x0045e200081004ff */
[----:B-1----:R-:W-:-:S02]  /*2b30*/  LOP3.LUT P3, RZ, R6, 0x1, RZ, 0xc0, !PT ;  /* 0x0000000106ff7812 */ /* 0x002fc4000786c0ff */
[----:B------:R-:W-:-:S04]  /*2b40*/  SEL R4, RZ, 0x1, P1 ;  /* 0x00000001ff047807 */ /* 0x000fc80000800000 */
[----:B------:R-:W-:Y:S02]  /*2b50*/  LOP3.LUT R10, R10, R4, RZ, 0x3c, !PT ;  /* 0x000000040a0a7212 */ /* 0x000fe400078e3cff */
[----:B--2---:R-:W-:-:S04]  /*2b60*/  SEL R0, RZ, 0x1, P0 ;  /* 0x00000001ff007807 */ /* 0x004fc80000000000 */
[----:B------:R-:W-:Y:S01]  /*2b70*/  LOP3.LUT R9, R9, R0, RZ, 0x3c, !PT ;  /* 0x0000000009097212 */ /* 0x000fe200078e3cff */
[----:B------:R-:W-:Y:S06]  /*2b80*/  @P3 BRA `(.L_x_46) ;  /* 0xfffffffc002c3947 */ /* 0x000fec000383ffff */
[----:B------:R-:W-:Y:S01]  /*2b90*/  ULEA UR5, UR6, UR37, 0x3 ;  /* 0x0000002506057291 */ /* 0x000fe2000f8e18ff */
[----:B------:R-:W-:-:S08]  /*2ba0*/  SHF.L.U32 R2, R12, 0x1f, RZ ;  /* 0x0000001f0c027819 */ /* 0x000fd000000006ff */
[----:B------:R-:W1:Y:S02]  /*2bb0*/  SYNCS.PHASECHK.TRANS64 P0, [UR5+0xb0], R2 ;  /* 0x0000b002ff0075a7 */ /* 0x000e640008001005 */
[----:B-1----:R-:W-:Y:S05]  /*2bc0*/  @P0 BRA `(.L_x_47) ;  /* 0x0000000000080947 */ /* 0x002fea0003800000 */
[----:B------:R-:W1:Y:S02]  /*2bd0*/  SYNCS.PHASECHK.TRANS64.TRYWAIT P0, [UR5+0xb0], R2 ;  /* 0x0000b002ff0075a7 */ /* 0x000e640008001105 */
[----:B-1----:R-:W-:Y:S05]  /*2be0*/  @!P0 BRA `(.L_x_48) ;  /* 0x00000048008c8947 */ /* 0x002fea0003800000 */
.L_x_47:
[----:B------:R-:W-:-:S04]  /*2bf0*/  UIADD3 UR4, UPT, UPT, UR6, 0x1, URZ ;  /* 0x0000000106047890 */ /* 0x000fc8000fffe0ff */
[----:B------:R-:W-:-:S04]  /*2c00*/  UISETP.NE.AND UP0, UPT, UR4, 0x2, UPT ;  /* 0x000000020400788c */ /* 0x000fc8000bf05270 */
[----:B------:R-:W-:Y:S02]  /*2c10*/  USEL UR7, URZ, 0x1, UP0 ;  /* 0x00000001ff077887 */ /* 0x000fe40008000000 */
[----:B------:R-:W-:-:S04]  /*2c20*/  USEL UR4, UR4, URZ, UP0 ;  /* 0x000000ff04047287 */ /* 0x000fc80008000000 */
[----:B------:R-:W-:Y:S01]  /*2c30*/  ULEA UR4, UR4, UR37, 0x3 ;  /* 0x0000002504047291 */ /* 0x000fe2000f8e18ff */
[----:B-1----:R-:W-:-:S04]  /*2c40*/  LOP3.LUT R2, R12, UR7, RZ, 0x3c, !PT ;  /* 0x000000070c027c12 */ /* 0x002fc8000f8e3cff */
[----:B------:R-:W-:-:S04]  /*2c50*/  SHF.L.U32 R0, R2, 0x1f, RZ ;  /* 0x0000001f02007819 */ /* 0x000fc800000006ff */
[----:B------:R-:W1:Y:S02]  /*2c60*/  SYNCS.PHASECHK.TRANS64 P0, [UR4+0xb0], R0 ;  /* 0x0000b000ff0075a7 */ /* 0x000e640008001004 */
[----:B-1----:R-:W-:Y:S05]  /*2c70*/  @P0 EXIT ;  /* 0x000000000000094d */ /* 0x002fea0003800000 */
[----:B------:R-:W-:Y:S02]  /*2c80*/  SHF.L.U32 R2, R2, 0x1f, RZ ;  /* 0x0000001f02027819 */ /* 0x000fe400000006ff */
[----:B------:R-:W-:-:S07]  /*2c90*/  MOV R0, UR4 ;  /* 0x0000000400007c02 */ /* 0x000fce0008000f00 */
.L_x_49:
[----:B-1----:R1:W2:Y:S02]  /*2ca0*/  SYNCS.PHASECHK.TRANS64.TRYWAIT P0, [R0+URZ+0xb0], R2 ;  /* 0x0000b002000075a7 */ /* 0x0022a400080011ff */
[----:B--2---:R-:W-:Y:S05]  /*2cb0*/  @!P0 NANOSLEEP.SYNCS 0x989680 ;  /* 0x009896800000895d */ /* 0x004fea0003900000 */
[----:B------:R-:W2:Y:S02]  /*2cc0*/  @!P0 SYNCS.PHASECHK.TRANS64 P0, [R0+URZ+0xb0], R2 ;  /* 0x0000b002000085a7 */ /* 0x000ea400080010ff */
[----:B--2---:R-:W-:Y:S05]  /*2cd0*/  @P0 EXIT ;  /* 0x000000000000094d */ /* 0x004fea0003800000 */
[----:B------:R-:W-:Y:S05]  /*2ce0*/  BRA `(.L_x_49) ;  /* 0xfffffffc00ec7947 */ /* 0x000fea000383ffff */
.L_x_42:
[----:B------:R-:W-:-:S09]  /*2cf0*/  UISETP.NE.AND UP1, UPT, UR8, URZ, UPT ;  /* 0x000000ff0800728c */ /* 0x000fd2000bf25270 */
[----:B------:R-:W-:Y:S05]  /*2d00*/  BRA.U UP1, `(.L_x_50) ;  /* 0x00000011013c7547 */ /* 0x000fea000b800000 */
[----:B------:R-:W-:Y:S01]  /*2d10*/  UMOV UR4, 0x40 ;  /* 0x0000004000047882 */ /* 0x000fe20000000000 */
[----:B------:R-:W-:Y:S01]  /*2d20*/  NOP ;  /* 0x0000000000007918 */ /* 0x000fe20000000000 */
[----:B------:R-:W-:Y:S01]  /*2d30*/  ULEA UR4, UR37, UR4, 0x18 ;  /* 0x0000000425047291 */ /* 0x000fe2000f8ec0ff */
[----:B------:R-:W-:Y:S02]  /*2d40*/  UMOV UR5, 0x400 ;  /* 0x0000040000057882 */ /* 0x000fe40000000000 */
[----:B------:R-:W-:-:S06]  /*2d50*/  ULEA UR37, UR37, UR5, 0x18 ;  /* 0x0000000525257291 */ /* 0x000fcc000f8ec0ff */
[----:B------:R-:W1:Y:S02]  /*2d60*/  LDS.U8 R0, [UR4+0x1c] ;  /* 0x00001c04ff007984 */ /* 0x000e640008000000 */
[----:B-1----:R-:W-:-:S13]  /*2d70*/  ISETP.NE.AND P0, PT, R0, RZ, PT ;  /* 0x000000ff0000720c */ /* 0x002fda0003f05270 */
[----:B------:R-:W-:Y:S05]  /*2d80*/  @P0 BRA `(.L_x_51) ;  /* 0x0000000000580947 */ /* 0x000fea0003800000 */
[----:B------:R-:W-:-:S13]  /*2d90*/  ELECT P0, URZ, PT ;  /* 0x0000000000ff782f */ /* 0x000fda0003800000 */
[----:B------:R-:W-:Y:S05]  /*2da0*/  @!P0 BRA `(.L_x_52) ;  /* 0x0000000000608947 */ /* 0x000fea0003800000 */
[----:B------:R-:W-:Y:S01]  /*2db0*/  UMOV UR5, 0x10 ;  /* 0x0000001000057882 */ /* 0x000fe20000000000 */
[----:B------:R-:W-:Y:S01]  /*2dc0*/  HFMA2 R0, -RZ, RZ, 0, 5.9604644775390625e-08 ;  /* 0x00000001ff007431 */ /* 0x000fe200000001ff */
[----:B------:R-:W-:-:S03]  /*2dd0*/  MOV R2, 0xffff ;  /* 0x0000ffff00027802 */ /* 0x000fc60000000f00 */
[----:B------:R-:W-:Y:S04]  /*2de0*/  DEPBAR.LE SB1, 0x36 ;  /* 0x00009d800000791a */ /* 0x000fe80000000000 */
[----:B------:R-:W1:Y:S02]  /*2df0*/  UTCATOMSWS.FIND_AND_SET.ALIGN UP0, UR5, UR5 ;  /* 0x00000005000575e3 */ /* 0x000e640008000800 */
[----:B-1----:R-:W-:Y:S01]  /*2e00*/  MOV R3, UR5 ;  /* 0x0000000500037c02 */ /* 0x002fe20008000f00 */
[----:B------:R-:W-:Y:S06]  /*2e10*/  BRA.U UP0, `(.L_x_53) ;  /* 0x0000000100187547 */ /* 0x000fec000b800000 */
.L_x_54:
[----:B------:R-:W-:Y:S05]  /*2e20*/  NANOSLEEP 0x64 ;  /* 0x000000640000795d */ /* 0x000fea0003800000 */
[----:B------:R-:W-:-:S05]  /*2e30*/  UMOV UR5, 0x10 ;  /* 0x0000001000057882 */ /* 0x000fca0000000000 */
[----:B------:R-:W-:Y:S04]  /*2e40*/  DEPBAR.LE SB1, 0x36 ;  /* 0x00009d800000791a */ /* 0x000fe80000000000 */
[----:B------:R-:W1:Y:S02]  /*2e50*/  UTCATOMSWS.FIND_AND_SET.ALIGN UP0, UR5, UR5 ;  /* 0x00000005000575e3 */ /* 0x000e640008000800 */
[----:B-1----:R-:W-:Y:S01]  /*2e60*/  MOV R3, UR5 ;  /* 0x0000000500037c02 */ /* 0x002fe20008000f00 */
[----:B------:R-:W-:Y:S05]  /*2e70*/  BRA.U !UP0, `(.L_x_54) ;  /* 0xfffffffd08e87547 */ /* 0x000fea000b83ffff */
.L_x_53:
[-C--:B------:R-:W-:Y:S02]  /*2e80*/  SHF.L.U32 R2, R2, R3.reuse, RZ ;  /* 0x0000000302027219 */ /* 0x080fe400000006ff */
[----:B------:R-:W-:Y:S01]  /*2e90*/  SHF.L.U32 R0, R0, R3, RZ ;  /* 0x0000000300007219 */ /* 0x000fe200000006ff */
[----:B------:R-:W-:Y:S02]  /*2ea0*/  IMAD.SHL.U32 R3, R3, 0x20, RZ ;  /* 0x0000002003037824 */ /* 0x000fe400078e00ff */
[----:B------:R1:W-:Y:S04]  /*2eb0*/  ATOMS.OR RZ, [UR4+0x14], R2 ;  /* 0x00001402ffff798c */ /* 0x0003e8000b000004 */
[----:B------:R1:W-:Y:S04]  /*2ec0*/  ATOMS.OR RZ, [UR4+0x18], R0 ;  /* 0x00001800ffff798c */ /* 0x0003e8000b000004 */
[----:B------:R1:W-:Y:S01]  /*2ed0*/  STS [UR37+0x150], R3 ;  /* 0x00015003ff007988 */ /* 0x0003e20008000825 */
[----:B------:R-:W-:Y:S05]  /*2ee0*/  BRA `(.L_x_52) ;  /* 0x0000000000107947 */ /* 0x000fea0003800000 */
.L_x_51:
[----:B------:R-:W-:Y:S02]  /*2ef0*/  MOV R0, 0xffffffff ;  /* 0xffffffff00007802 */ /* 0x000fe40000000f00 */
[----:B------:R-:W-:-:S03]  /*2f00*/  MOV R2, 0x2f30 ;  /* 0x00002f3000027802 */ /* 0x000fc60000000f00 */
[----:B------:R1:W-:Y:S04]  /*2f10*/  STS [UR37+0x150], R0 ;  /* 0x00015000ff007988 */ /* 0x0003e80008000825 */
[----:B-1-3-5:R-:W-:Y:S05]  /*2f20*/  CALL.REL.NOINC `($__internal_1_$__cuda_sm10x_tcgen05_guardrail_trap_phase_invalid_during_alloc) ;  /* 0x0000004c00607944 */ /* 0x02afea0003c00000 */
.L_x_52:
[----:B------:R-:W-:Y:S05]  /*2f30*/  WARPSYNC.ALL ;  /* 0x0000000000007948 */ /* 0x000fea0003800000 */
[----:B------:R-:W2:Y:S01]  /*2f40*/  S2UR UR5, SR_CgaCtaId ;  /* 0x00000000000579c3 */ /* 0x000ea20000008800 */
[----:B------:R-:W-:Y:S01]  /*2f50*/  UMOV UR4, 0x400 ;  /* 0x0000040000047882 */ /* 0x000fe20000000000 */
[----:B------:R-:W-:-:S06]  /*2f60*/  NOP ;  /* 0x0000000000007918 */ /* 0x000fcc0000000000 */
[----:B------:R-:W-:Y:S06]  /*2f70*/  BAR.ARV 0x6, 0xa0 ;  /* 0x0182800000007b1d */ /* 0x000fec0000002000 */
[----:B------:R-:W4:Y:S01]  /*2f80*/  LDCU UR7, c[0x0][0x38c] ;  /* 0x00007180ff0777ac */ /* 0x000f220008000800 */
[----:B------:R-:W-:Y:S01]  /*2f90*/  IMAD.MOV.U32 R11, RZ, RZ, 0x1 ;  /* 0x00000001ff0b7424 */ /* 0x000fe200078e00ff */
[----:B------:R-:W-:Y:S01]  /*2fa0*/  CS2R R8, SRZ ;  /* 0x0000000000087805 */ /* 0x000fe2000001ff00 */
[----:B------:R-:W-:Y:S01]  /*2fb0*/  IMAD.MOV.U32 R10, RZ, RZ, RZ ;  /* 0x000000ffff0a7224 */ /* 0x000fe200078e00ff */
[----:B------:R-:W3:Y:S01]  /*2fc0*/  LDCU UR6, c[0x0][0x38c] ;  /* 0x00007180ff0677ac */ /* 0x000ee20008000800 */
[----:B------:R-:W-:Y:S01]  /*2fd0*/  UMOV UR15, URZ ;  /* 0x000000ff000f7c82 */ /* 0x000fe20008000000 */
[----:B------:R-:W-:Y:S01]  /*2fe0*/  UMOV UR14, URZ ;  /* 0x000000ff000e7c82 */ /* 0x000fe20008000000 */
[----:B--2---:R-:W-:Y:S01]  /*2ff0*/  ULEA UR5, UR5, UR4, 0x18 ;  /* 0x0000000405057291 */ /* 0x004fe2000f8ec0ff */
[----:B------:R-:W-:Y:S01]  /*3000*/  UMOV UR32, 0x0 ;  /* 0x0000000000207882 */ /* 0x000fe20000000000 */
[----:B------:R-:W-:-:S02]  /*3010*/  UMOV UR33, 0x4100490 ;  /* 0x0410049000217882 */ /* 0x000fc40000000000 */
[----:B------:R-:W-:Y:S02]  /*3020*/  UIADD3 UR9, UPT, UPT, UR5, 0x3400, URZ ;  /* 0x0000340005097890 */ /* 0x000fe4000fffe0ff */
[----:B------:R-:W-:Y:S02]  /*3030*/  UIADD3 UR10, UPT, UPT, UR5, 0x1b400, URZ ;  /* 0x0001b400050a7890 */ /* 0x000fe4000fffe0ff */
[----:B----4-:R-:W-:Y:S01]  /*3040*/  UIADD3 UR7, UPT, UPT, UR7, 0x7f, URZ ;  /* 0x0000007f07077890 */ /* 0x010fe2000fffe0ff */
[----:B-1----:R-:W1:Y:S01]  /*3050*/  LDS R0, [UR5+0x150] ;  /* 0x00015005ff007984 */ /* 0x002e620008000800 */
[----:B------:R-:W-:Y:S02]  /*3060*/  USHF.R.U32.HI UR9, URZ, 0x4, UR9 ;  /* 0x00000004ff097899 */ /* 0x000fe40008011609 */
[----:B------:R-:W-:Y:S02]  /*3070*/  USHF.R.S32.HI UR4, URZ, 0x1f, UR7 ;  /* 0x0000001fff047899 */ /* 0x000fe40008011407 */
[----:B------:R-:W-:-:S02]  /*3080*/  USHF.R.U32.HI UR10, URZ, 0x4, UR10 ;  /* 0x00000004ff0a7899 */ /* 0x000fc4000801160a */
[----:B------:R-:W-:Y:S02]  /*3090*/  ULEA.HI UR4, UR4, UR7, URZ, 0x7 ;  /* 0x0000000704047291 */ /* 0x000fe4000f8f38ff */
[----:B------:R-:W-:Y:S02]  /*30a0*/  ULOP3.LUT UR9, UR9, 0x3fff, URZ, 0xc0, !UPT ;  /* 0x00003fff09097892 */ /* 0x000fe4000f8ec0ff */
[----:B------:R-:W-:Y:S02]  /*30b0*/  USHF.R.S32.HI UR4, URZ, 0x7, UR4 ;  /* 0x00000007ff047899 */ /* 0x000fe40008011404 */
[----:B------:R-:W-:Y:S02]  /*30c0*/  ULOP3.LUT UR10, UR10, 0x3fff, URZ, 0xc0, !UPT ;  /* 0x00003fff0a0a7892 */ /* 0x000fe4000f8ec0ff */
[----:B------:R-:W-:Y:S01]  /*30d0*/  UISETP.LT.AND UP0, UPT, UR4, 0x1, UPT ;  /* 0x000000010400788c */ /* 0x000fe2000bf01270 */
[----:B------:R-:W-:Y:S01]  /*30e0*/  UMOV UR30, 0x0 ;  /* 0x00000000001e7882 */ /* 0x000fe20000000000 */
[----:B------:R-:W-:-:S02]  /*30f0*/  UMOV UR31, 0x4100490 ;  /* 0x04100490001f7882 */ /* 0x000fc40000000000 */
[----:B------:R-:W-:Y:S01]  /*3100*/  USEL UR8, UR4, 0x1, !UP0 ;  /* 0x0000000104087887 */ /* 0x000fe2000c000000 */
[----:B------:R-:W-:Y:S01]  /*3110*/  UMOV UR28, 0x0 ;  /* 0x00000000001c7882 */ /* 0x000fe20000000000 */
[----:B------:R-:W-:Y:S01]  /*3120*/  UMOV UR29, 0x4100490 ;  /* 0x04100490001d7882 */ /* 0x000fe20000000000 */
[----:B------:R-:W-:Y:S01]  /*3130*/  UMOV UR26, 0x0 ;  /* 0x00000000001a7882 */ /* 0x000fe20000000000 */
[----:B------:R-:W-:Y:S01]  /*3140*/  UMOV UR27, 0x4100490 ;  /* 0x04100490001b7882 */ /* 0x000fe20000000000 */
[----:B------:R-:W-:Y:S01]  /*3150*/  UMOV UR24, 0x0 ;  /* 0x0000000000187882 */ /* 0x000fe20000000000 */
[----:B------:R-:W-:Y:S01]  /*3160*/  UMOV UR25, 0x4100490 ;  /* 0x0410049000197882 */ /* 0x000fe20000000000 */
[----:B------:R-:W-:Y:S01]  /*3170*/  UMOV UR22, 0x0 ;  /* 0x0000000000167882 */ /* 0x000fe20000000000 */
[----:B------:R-:W-:Y:S01]  /*3180*/  UMOV UR23, 0x4100490 ;  /* 0x0410049000177882 */ /* 0x000fe20000000000 */
[----:B------:R-:W-:Y:S02]  /*3190*/  ULOP3.LUT UR9, UR9, 0x10000, URZ, 0xfc, !UPT ;  /* 0x0001000009097892 */ /* 0x000fe4000f8efcff */
[----:B------:R-:W-:-:S02]  /*31a0*/  ULOP3.LUT UR10, UR10, 0x10000, URZ, 0xfc, !UPT ;  /* 0x000100000a0a7892 */ /* 0x000fc4000f8efcff */
[----:B------:R-:W-:Y:S02]  /*31b0*/  UIADD3 UR8, UPT, UPT, -UR8, URZ, URZ ;  /* 0x000000ff08087290 */ /* 0x000fe4000fffe1ff */
[----:B---3--:R-:W-:Y:S01]  /*31c0*/  UISETP.GE.AND UP3, UPT, UR6, 0x1, UPT ;  /* 0x000000010600788c */ /* 0x008fe2000bf66270 */
[----:B------:R-:W-:Y:S01]  /*31d0*/  UMOV UR20, 0x0 ;  /* 0x0000000000147882 */ /* 0x000fe20000000000 */
[----:B------:R-:W-:Y:S01]  /*31e0*/  UMOV UR21, 0x4100490 ;  /* 0x0410049000157882 */ /* 0x000fe20000000000 */
[----:B------:R-:W-:Y:S01]  /*31f0*/  UMOV UR18, 0x0 ;  /* 0x0000000000127882 */ /* 0x000fe20000000000 */
[----:B-1----:R-:W-:Y:S01]  /*3200*/  R2UR UR16, R0 ;  /* 0x00000000001072ca */ /* 0x002fe200000e0000 */
[----:B------:R-:W-:-:S14]  /*3210*/  UMOV UR19, 0x4100490 ;  /* 0x0410049000137882 */ /* 0x000fdc0000000000 */
.L_x_61:
[----:B------:R-:W-:Y:S02]  /*3220*/  LEA R0, R10, UR5, 0x3 ;  /* 0x000000050a007c11 */ /* 0x000fe4000f8e18ff */
[----:B------:R-:W-:Y:S02]  /*3230*/  SHF.L.U32 R2, R9, 0x1f, RZ ;  /* 0x0000001f09027819 */ /* 0x000fe400000006ff */
[----:B------:R-:W-:Y:S01]  /*3240*/  PLOP3.LUT P0, PT, PT, PT, UP3, 0x80, 0x8 ;  /* 0x000000000008781c */ /* 0x000fe20003f0f038 */
[----:B------:R-:W-:Y:S01]  /*3250*/  VIADD R3, R0, 0xb0 ;  /* 0x000000b000037836 */ /* 0x000fe20000000000 */
[----:B-1----:R-:W1:Y:S02]  /*3260*/  SYNCS.PHASECHK.TRANS64.TRYWAIT P1, [R0+URZ+0xa0], R2 ;  /* 0x0000a002000075a7 */ /* 0x002e6400080211ff */
[----:B-1-3--:R-:W-:Y:S09]  /*3270*/  @!P1 BRA `(.L_x_55) ;  /* 0x0000004400009947 */ /* 0x00aff20003800000 */
.L_x_136:
[----:B------:R-:W-:Y:S01]  /*3280*/  LEA R4, R10, UR5, 0x4 ;  /* 0x000000050a047c11 */ /* 0x000fe2000f8e20ff */
[----:B------:R-:W-:Y:S01]  /*3290*/  @UP3 ULEA UR7, UR14, UR5, 0x3 ;  /* 0x000000050e073291 */ /* 0x000fe2000f8e18ff */
[----:B------:R-:W-:Y:S01]  /*32a0*/  PLOP3.LUT P2, PT, PT, PT, PT, 0x80, 0x8 ;  /* 0x000000000008781c */ /* 0x000fe20003f4f070 */
[----:B------:R-:W-:Y:S01]  /*32b0*/  ULEA UR6, UR15, UR5, 0x3 ;  /* 0x000000050f067291 */ /* 0x000fe2000f8e18ff */
[----:B------:R-:W-:Y:S01]  /*32c0*/  PRMT R3, RZ, 0x654, R3 ;  /* 0x00000654ff037816 */ /* 0x000fe20000000003 */
[----:B------:R-:W-:Y:S01]  /*32d0*/  ULEA.HI UR11, UR15, UR15, URZ, 0x1 ;  /* 0x0000000f0f0b7291 */ /* 0x000fe2000f8f08ff */
[----:B------:R-:W2:Y:S01]  /*32e0*/  LDS.128 R4, [R4+0x130] ;  /* 0x0001300004047984 */ /* 0x000ea20000000c00 */
[----:B-1----:R-:W-:Y:S02]  /*32f0*/  @P0 SHF.L.U32 R2, R8, 0x1f, RZ ;  /* 0x0000001f08020819 */ /* 0x002fe400000006ff */
[----:B------:R-:W-:Y:S01]  /*3300*/  SHF.L.U32 R0, R11, 0x1f, RZ ;  /* 0x0000001f0b007819 */ /* 0x000fe200000006ff */
[----:B------:R-:W-:Y:S01]  /*3310*/  @!PT LDS RZ, [RZ] ;  /* 0x00000000fffff984 */ /* 0x000fe20000000800 */
[----:B------:R-:W-:Y:S01]  /*3320*/  @!PT LDS RZ, [RZ] ;  /* 0x00000000fffff984 */ /* 0x000fe20000000800 */
[----:B------:R-:W-:Y:S01]  /*3330*/  @!PT LDS RZ, [RZ] ;  /* 0x00000000fffff984 */ /* 0x000fe20000000800 */
[----:B------:R-:W-:Y:S01]  /*3340*/  @!PT LDS RZ, [RZ] ;  /* 0x00000000fffff984 */ /* 0x000fe20000000800 */
[----:B------:R1:W-:Y:S06]  /*3350*/  MEMBAR.ALL.CTA ;  /* 0x0000000000007992 */ /* 0x0003ec0000008000 */
[----:B-1----:R-:W1:Y:S02]  /*3360*/  FENCE.VIEW.ASYNC.S ;  /* 0x00000000000073c6 */ /* 0x002e640000000000 */
[----:B-1----:R1:W-:Y:S01]  /*3370*/  SYNCS.ARRIVE.TRANS64.RED.A1T0 RZ, [R3+URZ], RZ ;  /* 0x000000ff03ff79a7 */ /* 0x0023e200081004ff */
[----:B------:R1:W3:Y:S01]  /*3380*/  @P0 SYNCS.PHASECHK.TRANS64.TRYWAIT P2, [UR7], R2 ;  /* 0x00000002ff0005a7 */ /* 0x0002e20008041107 */
[----:B------:R-:W-:-:S02]  /*3390*/  USHF.L.U32 UR7, UR11, 0x5, URZ ;  /* 0x000000050b077899 */ /* 0x000fc400080006ff */
[----:B------:R-:W-:Y:S01]  /*33a0*/  ULOP3.LUT UR11, UR11, 0xffe, URZ, 0xc0, !UPT ;  /* 0x00000ffe0b0b7892 */ /* 0x000fe2000f8ec0ff */
[----:B--2---:R-:W-:Y:S01]  /*33b0*/  LOP3.LUT P1, RZ, R6, 0x1, RZ, 0xc0, !PT ;  /* 0x0000000106ff7812 */ /* 0x004fe2000782c0ff */
[----:B------:R-:W-:Y:S02]  /*33c0*/  ULOP3.LUT UR7, UR7, 0xffffffc0, URZ, 0xc0, !UPT ;  /* 0xffffffc007077892 */ /* 0x000fe4000f8ec0ff */
[----:B------:R-:W-:Y:S02]  /*33d0*/  UIADD3 UR11, UPT, UPT, -UR11, UR15, URZ ;  /* 0x0000000f0b0b7290 */ /* 0x000fe4000fffe1ff */
[----:B------:R-:W-:-:S04]  /*33e0*/  UIADD3 UR7, UPT, UPT, UR16, UR7, URZ ;  /* 0x0000000710077290 */ /* 0x000fc8000fffe0ff */
[----:B------:R-:W-:Y:S01]  /*33f0*/  ULEA UR7, UR11, UR7, 0x14 ;  /* 0x000000070b077291 */ /* 0x000fe2000f8ea0ff */
[----:B------:R-:W2:Y:S02]  /*3400*/  SYNCS.PHASECHK.TRANS64.TRYWAIT P0, [UR6+0xe0], R0 ;  /* 0x0000e000ff0075a7 */ /* 0x000ea40008001106 */
[----:B-123--:R-:W-:Y:S09]  /*3410*/  @!P0 BRA `(.L_x_56) ;  /* 0x0000004000ac8947 */ /* 0x00eff20003800000 */
.L_x_138:
[----:B------:R-:W-:Y:S01]  /*3420*/  IADD3 R10, PT, PT, R10, 0x1, RZ ;  /* 0x000000010a0a7810 */ /* 0x000fe20007ffe0ff */
[----:B------:R-:W-:Y:S06]  /*3430*/  BRA.U !UP3, `(.L_x_57) ;  /* 0x000000050b107547 */ /* 0x000fec000b800000 */
[----:B------:R-:W-:Y:S01]  /*3440*/  UPLOP3.LUT UP4, UPT, UPT, UPT, UPT, 0x40, 0x4 ;  /* 0x000000000004789c */ /* 0x000fe20003f8e870 */
[----:B------:R-:W-:Y:S01]  /*3450*/  UMOV UR13, UR8 ;  /* 0x00000008000d7c82 */ /* 0x000fe20008000000 */
[----:B------:R-:W-:Y:S01]  /*3460*/  UMOV UR12, UR4 ;  /* 0x00000004000c7c82 */ /* 0x000fe20008000000 */
[----:B------:R-:W-:-:S08]  /*3470*/  UMOV UR17, UR14 ;  /* 0x0000000e00117c82 */ /* 0x000fd00008000000 */
.L_x_60:
[----:B------:R-:W-:Y:S02]  /*3480*/  UIADD3 UR13, UPT, UPT, UR13, 0x1, URZ ;  /* 0x000000010d0d7890 */ /* 0x000fe4000fffe0ff */
[----:B--2---:R-:W-:Y:S02]  /*3490*/  ULEA UR11, UR17, UR5, 0x3 ;  /* 0x00000005110b7291 */ /* 0x004fe4000f8e18ff */
[----:B------:R-:W-:Y:S01]  /*34a0*/  UISETP.NE.AND UP0, UPT, UR13, URZ, UPT ;  /* 0x000000ff0d00728c */ /* 0x000fe2000bf05270 */
[----:B---3--:R-:W-:Y:S10]  /*34b0*/  @P2 BRA `(.L_x_58) ;  /* 0x00000000000c2947 */ /* 0x008ff40003800000 */
[----:B-1----:R-:W-:Y:S04]  /*34c0*/  SHF.L.U32 R2, R8, 0x1f, RZ ;  /* 0x0000001f08027819 */ /* 0x002fe800000006ff */
[----:B------:R-:W1:Y:S02]  /*34d0*/  SYNCS.PHASECHK.TRANS64.TRYWAIT P0, [UR11], R2 ;  /* 0x00000002ff0075a7 */ /* 0x000e64000800110b */
[----:B-1----:R-:W-:Y:S05]  /*34e0*/  @!P0 BRA `(.L_x_59) ;  /* 0x0000004000908947 */ /* 0x002fea0003800000 */
.L_x_58:
[----:B------:R-:W-:Y:S01]  /*34f0*/  UISETP.NE.AND UP1, UPT, UR12, 0x1, UPT ;  /* 0x000000010c00788c */ /* 0x000fe2000bf25270 */
[----:B------:R-:W-:Y:S01]  /*3500*/  PLOP3.LUT P2, PT, PT, PT, PT, 0x80, 0x8 ;  /* 0x000000000008781c */ /* 0x000fe20003f4f070 */
[----:B------:R-:W-:Y:S02]  /*3510*/  UIADD3 UR14, UPT, UPT, UR17, 0x1, URZ ;  /* 0x00000001110e7890 */ /* 0x000fe4000fffe0ff */
[----:B------:R-:W-:Y:S02]  /*3520*/  ULEA UR64, UR17, UR10, 0xa ;  /* 0x0000000a11407291 */ /* 0x000fe4000f8e50ff */
[----:B------:R-:W-:Y:S01]  /*3530*/  UISETP.NE.AND UP2, UPT, UR14, 0x6, UPT ;  /* 0x000000060e00788c */ /* 0x000fe2000bf45270 */
[----:B------:R-:W-:Y:S01]  /*3540*/  PLOP3.LUT P0, PT, PT, PT, UP1, 0x80, 0x8 ;  /* 0x000000000008781c */ /* 0x000fe20003f0f018 */
[----:B------:R-:W-:Y:S02]  /*3550*/  ULEA UR62, UR17, UR9, 0xa ;  /* 0x00000009113e7291 */ /* 0x000fe4000f8e50ff */
[----:B------:R-:W-:Y:S02]  /*3560*/  USEL UR35, URZ, 0x1, UP2 ;  /* 0x00000001ff237887 */ /* 0x000fe40009000000 */
[----:B------:R-:W-:Y:S02]  /*3570*/  USEL UR14, UR14, URZ, UP2 ;  /* 0x000000ff0e0e7287 */ /* 0x000fe40009000000 */
[----:B------:R-:W-:Y:S02]  /*3580*/  UIADD3 UR60, UPT, UPT, UR64, 0x2, URZ ;  /* 0x00000002403c7890 */ /* 0x000fe4000fffe0ff */
[----:B------:R-:W-:Y:S01]  /*3590*/  @UP1 ULEA UR34, UR14, UR5, 0x3 ;  /* 0x000000050e221291 */ /* 0x000fe2000f8e18ff */
[----:B------:R-:W-:Y:S01]  /*35a0*/  LOP3.LUT R8, R8, UR35, RZ, 0x3c, !PT ;  /* 0x0000002308087c12 */ /* 0x000fe2000f8e3cff */
[----:B------:R-:W-:Y:S02]  /*35b0*/  UIADD3 UR58, UPT, UPT, UR62, 0x2, URZ ;  /* 0x000000023e3a7890 */ /* 0x000fe4000fffe0ff */
[----:B------:R-:W-:Y:S01]  /*35c0*/  UIADD3 UR56, UPT, UPT, UR64, 0x4, URZ ;  /* 0x0000000440387890 */ /* 0x000fe2000fffe0ff */
[----:B-1----:R-:W-:Y:S01]  /*35d0*/  @P0 SHF.L.U32 R0, R8, 0x1f, RZ ;  /* 0x0000001f08000819 */ /* 0x002fe200000006ff */
[----:B------:R-:W-:Y:S02]  /*35e0*/  UIADD3 UR54, UPT, UPT, UR62, 0x4, URZ ;  /* 0x000000043e367890 */ /* 0x000fe4000fffe0ff */
[----:B------:R-:W-:Y:S01]  /*35f0*/  UIADD3 UR52, UPT, UPT, UR64, 0x6, URZ ;  /* 0x0000000640347890 */ /* 0x000fe2000fffe0ff */
[----:B------:R2:W3:Y:S01]  /*3600*/  @P0 SYNCS.PHASECHK.TRANS64.TRYWAIT P2, [UR34], R0 ;  /* 0x00000000ff0005a7 */ /* 0x0004e20008041122 */
[----:B------:R-:W-:Y:S02]  /*3610*/  UIADD3 UR50, UPT, UPT, UR62, 0x6, URZ ;  /* 0x000000063e327890 */ /* 0x000fe4000fffe0ff */
        /* <DEDUP_REMOVED lines=9> */
[----:B------:R-:W-:Y:S01]  /*36b0*/  UIADD3 UR12, UPT, UPT, UR12, -0x1, URZ ;  /* 0xffffffff0c0c7890 */ /* 0x000fe2000fffe0ff */
[----:B------:R-:W-:Y:S01]  /*36c0*/  UMOV UR65, 0x40004040 ;  /* 0x4000404000417882 */ /* 0x000fe20000000000 */
[----:B------:R-:W-:Y:S01]  /*36d0*/  UMOV UR63, 0x40004040 ;  /* 0x40004040003f7882 */ /* 0x000fe20000000000 */
[----:B------:R-:W-:Y:S01]  /*36e0*/  UMOV UR61, 0x40004040 ;  /* 0x40004040003d7882 */ /* 0x000fe20000000000 */
[----:B------:R2:W-:Y:S01]  /*36f0*/  UTCHMMA gdesc[UR62], gdesc[UR64], tmem[UR7], tmem[UR32], idesc[UR33], UP4 ;  /* 0x00ff20403e0075ea */ /* 0x0005e2000a000007 */
[----:B------:R-:W-:Y:S01]  /*3700*/  UPLOP3.LUT UP4, UPT, UPT, UPT, UPT, 0x80, 0x8 ;  /* 0x000000000008789c */ /* 0x000fe20003f8f070 */
[----:B------:R-:W-:Y:S01]  /*3710*/  UMOV UR59, 0x40004040 ;  /* 0x40004040003b7882 */ /* 0x000fe20000000000 */
[----:B------:R-:W-:Y:S01]  /*3720*/  UMOV UR57, 0x40004040 ;  /* 0x4000404000397882 */ /* 0x000fe20000000000 */
[----:B------:R2:W-:Y:S01]  /*3730*/  UTCHMMA gdesc[UR58], gdesc[UR60], tmem[UR7], tmem[UR30], idesc[UR31], UPT ;  /* 0x00ff1e3c3a0075ea */ /* 0x0005e2000b800007 */
        /* <DEDUP_REMOVED lines=14> */
[----:B------:R-:W-:Y:S01]  /*3820*/  UMOV UR35, 0x40004040 ;  /* 0x4000404000237882 */ /* 0x000fe20000000000 */
[----:B------:R2:W-:Y:S01]  /*3830*/  UTCHMMA gdesc[UR38], gdesc[UR40], tmem[UR7], tmem[UR20], idesc[UR21], UPT ;  /* 0x00ff1428260075ea */ /* 0x0005e2000b800007 */
[----:B------:R2:W-:Y:S01]  /*3840*/  UTCHMMA gdesc[UR34], gdesc[UR36], tmem[UR7], tmem[UR18], idesc[UR19], UPT ;  /* 0x00ff1224220075ea */ /* 0x0005e2000b800007 */
[----:B------:R2:W-:Y:S01]  /*3850*/  UTCBAR [UR11], URZ ;  /* 0x000000ff0b0073e9 */ /* 0x0005e200080000ff */
[----:B------:R-:W-:Y:S01]  /*3860*/  UMOV UR17, UR14 ;  /* 0x0000000e00117c82 */ /* 0x000fe20008000000 */
[----:B------:R-:W-:Y:S05]  /*3870*/  BRA.U UP0, `(.L_x_60) ;  /* 0xfffffffd00007547 */ /* 0x000fea000b83ffff */
.L_x_57:
[----:B------:R-:W-:Y:S01]  /*3880*/  UIADD3 UR15, UPT, UPT, UR15, 0x1, URZ ;  /* 0x000000010f0f7890 */ /* 0x000fe2000fffe0ff */
[C---:B------:R-:W-:Y:S01]  /*3890*/  ISETP.NE.AND P0, PT, R10.reuse, 0x2, PT ;  /* 0x000000020a00780c */ /* 0x040fe20003f05270 */
[----:B--2---:R-:W-:Y:S02]  /*38a0*/  UIADD3 UR7, UPT, UPT, UR6, 0xc0, URZ ;  /* 0x000000c006077890 */ /* 0x004fe4000fffe0ff */
[----:B------:R-:W-:Y:S01]  /*38b0*/  UISETP.NE.AND UP0, UPT, UR15, 0x4, UPT ;  /* 0x000000040f00788c */ /* 0x000fe2000bf05270 */
[----:B-1----:R-:W-:Y:S02]  /*38c0*/  SEL R0, RZ, 0x1, P0 ;  /* 0x00000001ff007807 */ /* 0x002fe40000000000 */
[----:B------:R-:W-:Y:S01]  /*38d0*/  SEL R10, R10, RZ, P0 ;  /* 0x000000ff0a0a7207 */ /* 0x000fe20000000000 */
[----:B------:R-:W-:Y:S01]  /*38e0*/  USEL UR6, URZ, 0x1, UP0 ;  /* 0x00000001ff067887 */ /* 0x000fe20008000000 */
[----:B------:R-:W-:Y:S01]  /*38f0*/  LOP3.LUT R9, R9, R0, RZ, 0x3c, !PT ;  /* 0x0000000009097212 */ /* 0x000fe200078e3cff */
[----:B------:R-:W-:Y:S01]  /*3900*/  USEL UR15, UR15, URZ, UP0 ;  /* 0x000000ff0f0f7287 */ /* 0x000fe20008000000 */
[----:B------:R1:W-:Y:S03]  /*3910*/  UTCBAR [UR7], URZ ;  /* 0x000000ff070073e9 */ /* 0x0003e600080000ff */
[----:B------:R-:W-:Y:S01]  /*3920*/  LOP3.LUT R11, R11, UR6, RZ, 0x3c, !PT ;  /* 0x000000060b0b7c12 */ /* 0x000fe2000f8e3cff */
[----:B------:R-:W-:Y:S07]  /*3930*/  @P1 BRA `(.L_x_61) ;  /* 0xfffffff800381947 */ /* 0x000fee000383ffff */
[----:B------:R-:W2:Y:S01]  /*3940*/  S2UR UR4, SR_CgaCtaId ;  /* 0x00000000000479c3 */ /* 0x000ea20000008800 */
[----:B------:R-:W-:Y:S01]  /*3950*/  ELECT P0, URZ, PT ;  /* 0x0000000000ff782f */ /* 0x000fe20003800000 */
[----:B------:R-:W-:Y:S01]  /*3960*/  IMAD.MOV.U32 R0, RZ, RZ, 0x1 ;  /* 0x00000001ff007424 */ /* 0x000fe200078e00ff */
[----:B------:R-:W-:Y:S01]  /*3970*/  UIADD3 UR5, UPT, UPT, UR5, 0xe0, URZ ;  /* 0x000000e005057890 */ /* 0x000fe2000fffe0ff */
[----:B------:R-:W-:Y:S01]  /*3980*/  SHF.L.U32 R2, R11, 0x1f, RZ ;  /* 0x0000001f0b027819 */ /* 0x000fe200000006ff */
[----:B------:R-:W-:-:S03]  /*3990*/  UMOV UR6, 0x40 ;  /* 0x0000004000067882 */ /* 0x000fc60000000000 */
[----:B------:R-:W-:Y:S01]  /*39a0*/  UVIRTCOUNT.DEALLOC.SMPOOL 0x80 ;  /* 0x000000800000784c */ /* 0x000fe20000000000 */
[----:B--2---:R-:W-:Y:S02]  /*39b0*/  ULEA UR4, UR4, UR6, 0x18 ;  /* 0x0000000604047291 */ /* 0x004fe4000f8ec0ff */
[----:B------:R-:W-:-:S07]  /*39c0*/  ULEA UR6, UR15, UR5, 0x3 ;  /* 0x000000050f067291 */ /* 0x000fce000f8e18ff */
[----:B------:R2:W-:Y:S02]  /*39d0*/  @P0 STS.U8 [UR4+0x1c], R0 ;  /* 0x00001c00ff000988 */ /* 0x0005e40008000004 */
[----:B------:R-:W4:Y:S02]  /*39e0*/  SYNCS.PHASECHK.TRANS64.TRYWAIT P0, [UR6], R2 ;  /* 0x00000002ff0075a7 */ /* 0x000f240008001106 */
[----:B--2-4-:R-:W-:Y:S05]  /*39f0*/  @!P0 BRA `(.L_x_62) ;  /* 0x0000003c00648947 */ /* 0x014fea0003800000 */
.L_x_141:
[----:B-1----:R-:W-:-:S04]  /*3a00*/  UIADD3 UR7, UPT, UPT, UR15, 0x1, URZ ;  /* 0x000000010f077890 */ /* 0x002fc8000fffe0ff */
[----:B------:R-:W-:-:S04]  /*3a10*/  UISETP.NE.AND UP0, UPT, UR7, 0x4, UPT ;  /* 0x000000040700788c */ /* 0x000fc8000bf05270 */
[----:B------:R-:W-:Y:S02]  /*3a20*/  USEL UR8, URZ, 0x1, UP0 ;  /* 0x00000001ff087887 */ /* 0x000fe40008000000 */
[----:B------:R-:W-:-:S04]  /*3a30*/  USEL UR7, UR7, URZ, UP0 ;  /* 0x000000ff07077287 */ /* 0x000fc80008000000 */
[----:B------:R-:W-:Y:S01]  /*3a40*/  ULEA UR6, UR7, UR5, 0x3 ;  /* 0x0000000507067291 */ /* 0x000fe2000f8e18ff */
[----:B--2---:R-:W-:-:S04]  /*3a50*/  LOP3.LUT R2, R11, UR8, RZ, 0x3c, !PT ;  /* 0x000000080b027c12 */ /* 0x004fc8000f8e3cff */
[----:B------:R-:W-:-:S04]  /*3a60*/  SHF.L.U32 R3, R2, 0x1f, RZ ;  /* 0x0000001f02037819 */ /* 0x000fc800000006ff */
[----:B------:R-:W1:Y:S02]  /*3a70*/  SYNCS.PHASECHK.TRANS64.TRYWAIT P0, [UR6], R3 ;  /* 0x00000003ff0075a7 */ /* 0x000e640008001106 */
[----:B-1----:R-:W-:Y:S05]  /*3a80*/  @!P0 BRA `(.L_x_63) ;  /* 0x0000003c00588947 */ /* 0x002fea0003800000 */
.L_x_143:
        /* <DEDUP_REMOVED lines=9> */
.L_x_145:
[----:B------:R-:W-:-:S04]  /*3b20*/  UIADD3 UR7, UPT, UPT, UR7, 0x1, URZ ;  /* 0x0000000107077890 */ /* 0x000fc8000fffe0ff */
[----:B------:R-:W-:-:S04]  /*3b30*/  UISETP.NE.AND UP0, UPT, UR7, 0x4, UPT ;  /* 0x000000040700788c */ /* 0x000fc8000bf05270 */
[----:B------:R-:W-:Y:S02]  /*3b40*/  USEL UR6, URZ, 0x1, UP0 ;  /* 0x00000001ff067887 */ /* 0x000fe40008000000 */
[----:B------:R-:W-:-:S04]  /*3b50*/  USEL UR7, UR7, URZ, UP0 ;  /* 0x000000ff07077287 */ /* 0x000fc80008000000 */
[----:B------:R-:W-:Y:S01]  /*3b60*/  ULEA UR7, UR7, UR5, 0x3 ;  /* 0x0000000507077291 */ /* 0x000fe2000f8e18ff */
[----:B------:R-:W-:-:S04]  /*3b70*/  LOP3.LUT R2, R2, UR6, RZ, 0x3c, !PT ;  /* 0x0000000602027c12 */ /* 0x000fc8000f8e3cff */
[----:B------:R-:W-:-:S04]  /*3b80*/  SHF.L.U32 R2, R2, 0x1f, RZ ;  /* 0x0000001f02027819 */ /* 0x000fc800000006ff */
[----:B------:R-:W2:Y:S02]  /*3b90*/  SYNCS.PHASECHK.TRANS64.TRYWAIT P0, [UR7], R2 ;  /* 0x00000002ff0075a7 */ /* 0x000ea40008001107 */
[----:B--2---:R-:W-:Y:S05]  /*3ba0*/  @!P0 BRA `(.L_x_65) ;  /* 0x0000003c00408947 */ /* 0x004fea0003800000 */
.L_x_147:
[----:B------:R-:W-:Y:S01]  /*3bb0*/  NOP ;  /* 0x0000000000007918 */ /* 0x000fe20000000000 */
[----:B-1----:R-:W1:Y:S01]  /*3bc0*/  LDS R0, [UR4+0x14] ;  /* 0x00001404ff007984 */ /* 0x002e620008000800 */
[----:B------:R-:W-:Y:S01]  /*3bd0*/  ULOP3.LUT UR6, UR16, 0xffff, URZ, 0xc0, !UPT ;  /* 0x0000ffff10067892 */ /* 0x000fe2000f8ec0ff */
[----:B------:R-:W-:Y:S01]  /*3be0*/  UMOV UR8, 0xffff ;  /* 0x0000ffff00087882 */ /* 0x000fe20000000000 */
[----:B------:R-:W-:Y:S02]  /*3bf0*/  UMOV UR5, 0x1 ;  /* 0x0000000100057882 */ /* 0x000fe40000000000 */
[----:B------:R-:W-:-:S04]  /*3c00*/  USHF.R.U32.HI UR6, URZ, 0x5, UR6 ;  /* 0x00000005ff067899 */ /* 0x000fc80008011606 */
[----:B------:R-:W-:Y:S02]  /*3c10*/  USHF.L.U32 UR8, UR8, UR6, URZ ;  /* 0x0000000608087299 */ /* 0x000fe400080006ff */
[----:B------:R-:W-:-:S04]  /*3c20*/  USHF.L.U32 UR5, UR5, UR6, URZ ;  /* 0x0000000605057299 */ /* 0x000fc800080006ff */
[----:B-1----:R-:W-:-:S04]  /*3c30*/  LOP3.LUT R0, R0, UR8, RZ, 0xc0, !PT ;  /* 0x0000000800007c12 */ /* 0x002fc8000f8ec0ff */
[----:B------:R-:W-:-:S13]  /*3c40*/  ISETP.NE.AND P0, PT, R0, UR8, PT ;  /* 0x0000000800007c0c */ /* 0x000fda000bf05270 */
[----:B------:R-:W-:Y:S05]  /*3c50*/  @P0 BRA `(.L_x_66) ;  /* 0x0000000000580947 */ /* 0x000fea0003800000 */
[----:B------:R-:W1:Y:S02]  /*3c60*/  LDS R0, [UR4+0x18] ;  /* 0x00001804ff007984 */ /* 0x000e640008000800 */
[----:B-1----:R-:W-:-:S04]  /*3c70*/  LOP3.LUT R0, R0, UR5, RZ, 0xc0, !PT ;  /* 0x0000000500007c12 */ /* 0x002fc8000f8ec0ff */
[----:B------:R-:W-:-:S13]  /*3c80*/  ISETP.NE.AND P0, PT, R0, UR5, PT ;  /* 0x0000000500007c0c */ /* 0x000fda000bf05270 */
[----:B------:R-:W-:Y:S05]  /*3c90*/  @P0 BRA `(.L_x_67) ;  /* 0x00000000003c0947 */ /* 0x000fea0003800000 */
[----:B------:R-:W1:Y:S01]  /*3ca0*/  S2R R2, SR_LANEID ;  /* 0x0000000000027919 */ /* 0x000e620000000000 */
[----:B------:R-:W-:Y:S01]  /*3cb0*/  ULOP3.LUT UR8, URZ, UR8, URZ, 0x33, !UPT ;  /* 0x00000008ff087292 */ /* 0x000fe2000f8e33ff */
[----:B------:R-:W-:Y:S02]  /*3cc0*/  VOTEU.ANY UR7, UPT, PT ;  /* 0x0000000000077886 */ /* 0x000fe400038e0100 */
[----:B------:R-:W-:-:S03]  /*3cd0*/  UFLO.U32 UR7, UR7 ;  /* 0x00000007000772bd */ /* 0x000fc600080e0000 */
[----:B------:R-:W-:-:S04]  /*3ce0*/  IMAD.U32 R0, RZ, RZ, UR8 ;  /* 0x00000008ff007e24 */ /* 0x000fc8000f8e00ff */
[----:B------:R2:W4:Y:S02]  /*3cf0*/  REDUX UR6, R0 ;  /* 0x00000000000673c4 */ /* 0x0005240000000000 */
[----:B------:R1:W-:Y:S02]  /*3d00*/  UTCATOMSWS.AND URZ, UR8 ;  /* 0x0000000800ff79e3 */ /* 0x0003e40008000000 */
[----:B-1----:R-:W-:Y:S02]  /*3d10*/  ISETP.EQ.U32.AND P0, PT, R2, UR7, PT ;  /* 0x0000000702007c0c */ /* 0x002fe4000bf02070 */
[----:B--2---:R-:W-:Y:S02]  /*3d20*/  LOP3.LUT R0, RZ, UR5, RZ, 0x33, !PT ;  /* 0x00000005ff007c12 */ /* 0x004fe4000f8e33ff */
[----:B----4-:R-:W-:Y:S02]  /*3d30*/  MOV R2, UR6 ;  /* 0x0000000600027c02 */ /* 0x010fe40008000f00 */
[----:B------:R-:W1:Y:S07]  /*3d40*/  REDUX UR5, R0 ;  /* 0x00000000000573c4 */ /* 0x000e6e0000000000 */
[----:B------:R2:W-:Y:S01]  /*3d50*/  @P0 ATOMS.AND RZ, [UR4+0x14], R2 ;  /* 0x00001402ffff098c */ /* 0x0005e2000a800004 */
[----:B-1----:R-:W-:-:S05]  /*3d60*/  IMAD.U32 R0, RZ, RZ, UR5 ;  /* 0x00000005ff007e24 */ /* 0x002fca000f8e00ff */
[----:B------:R2:W-:Y:S01]  /*3d70*/  @P0 ATOMS.AND RZ, [UR4+0x18], R0 ;  /* 0x00001800ffff098c */ /* 0x0005e2000a800004 */
[----:B------:R-:W-:Y:S05]  /*3d80*/  BRA `(.L_x_68) ;  /* 0x0000000000147947 */ /* 0x000fea0003800000 */
.L_x_67:
[----:B------:R-:W-:Y:S02]  /*3d90*/  MOV R2, 0x3db0 ;  /* 0x00003db000027802 */ /* 0x000fe40000000f00 */
[----:B---3-5:R-:W-:Y:S05]  /*3da0*/  CALL.REL.NOINC `($__internal_0_$__cuda_sm10x_tcgen05_guardrail_trap_col_being_dealloced_not_returned_by_alloc) ;  /* 0x0000003c00b47944 */ /* 0x028fea0003c00000 */
[----:B------:R-:W-:Y:S05]  /*3db0*/  BRA `(.L_x_68) ;  /* 0x0000000000087947 */ /* 0x000fea0003800000 */
.L_x_66:
[----:B------:R-:W-:Y:S02]  /*3dc0*/  MOV R2, 0x3de0 ;  /* 0x00003de000027802 */ /* 0x000fe40000000f00 */
[----:B---3-5:R-:W-:Y:S05]  /*3dd0*/  CALL.REL.NOINC `($__internal_2_$__cuda_sm10x_tcgen05_guardrail_trap_unallocated_columns_being_dealloced) ;  /* 0x0000003c00c07944 */ /* 0x028fea0003c00000 */
.L_x_68:
[----:B------:R-:W-:Y:S01]  /*3de0*/  NOP ;  /* 0x0000000000007918 */ /* 0x000fe20000000000 */
[----:B------:R-:W-:Y:S05]  /*3df0*/  EXIT ;  /* 0x000000000000794d */ /* 0x000fea0003800000 */
.L_x_50:
[----:B------:R-:W-:-:S09]  /*3e00*/  UISETP.NE.OR UP2, UPT, UR8, 0x3, !UP2 ;  /* 0x000000030800788c */ /* 0x000fd2000d745670 */
[----:B------:R-:W-:Y:S05]  /*3e10*/  BRA.U UP2, `(.L_x_69) ;  /* 0x0000000d02ac7547 */ /* 0x000fea000b800000 */
[----:B------:R-:W1:Y:S01]  /*3e20*/  LDC R0, c[0x0][0xb30] ;  /* 0x0002cc00ff007b82 */ /* 0x000e620000000800 */
[----:B------:R-:W2:Y:S01]  /*3e30*/  LDCU.64 UR8, c[0x0][0x888] ;  /* 0x00011100ff0877ac */ /* 0x000ea20008000a00 */
[----:B------:R-:W-:Y:S01]  /*3e40*/  IMAD.MOV.U32 R32, RZ, RZ, 0x1 ;  /* 0x00000001ff207424 */ /* 0x000fe200078e00ff */
[----:B------:R-:W-:Y:S01]  /*3e50*/  CS2R R28, SRZ ;  /* 0x00000000001c7805 */ /* 0x000fe2000001ff00 */
[----:B------:R-:W-:Y:S01]  /*3e60*/  IMAD.MOV.U32 R25, RZ, RZ, 0x1000 ;  /* 0x00001000ff197424 */ /* 0x000fe200078e00ff */
[----:B------:R-:W4:Y:S03]  /*3e70*/  LDCU.64 UR4, c[0x0][0x890] ;  /* 0x00011200ff0477ac */ /* 0x000f260008000a00 */
[----:B------:R-:W3:Y:S01]  /*3e80*/  LDC R24, c[0x0][0x370] ;  /* 0x0000dc00ff187b82 */ /* 0x000ee20000000800 */
[----:B------:R-:W-:Y:S01]  /*3e90*/  UMOV UR7, 0x400 ;  /* 0x0000040000077882 */ /* 0x000fe20000000000 */
[----:B------:R-:W-:-:S02]  /*3ea0*/  UPLOP3.LUT UP1, UPT, UPT, UPT, UPT, 0x40, 0x4 ;  /* 0x000000000004789c */ /* 0x000fc40003f2e870 */
[----:B------:R-:W-:Y:S01]  /*3eb0*/  ULEA UR7, UR37, UR7, 0x18 ;  /* 0x0000000725077291 */ /* 0x000fe2000f8ec0ff */
[----:B------:R-:W-:-:S03]  /*3ec0*/  UMOV UR13, URZ ;  /* 0x000000ff000d7c82 */ /* 0x000fc60008000000 */
[----:B------:R-:W3:Y:S01]  /*3ed0*/  LDC R3, c[0x0][0xb0c] ;  /* 0x0002c300ff037b82 */ /* 0x000ee20000000800 */
[----:B--2---:R-:W-:Y:S02]  /*3ee0*/  UISETP.NE.U32.AND UP3, UPT, UR8, URZ, UPT ;  /* 0x000000ff0800728c */ /* 0x004fe4000bf65070 */
[----:B----4-:R-:W-:-:S05]  /*3ef0*/  UISETP.NE.U32.AND UP4, UPT, UR4, URZ, UPT ;  /* 0x000000ff0400728c */ /* 0x010fca000bf85070 */
[----:B------:R-:W2:Y:S01]  /*3f00*/  LDC R22, c[0x0][0xb20] ;  /* 0x0002c800ff167b82 */ /* 0x000ea20000000800 */
[----:B-1----:R-:W-:Y:S01]  /*3f10*/  ISETP.NE.AND P1, PT, R0, 0x1, PT ;  /* 0x000000010000780c */ /* 0x002fe20003f25270 */
[----:B------:R-:W-:Y:S02]  /*3f20*/  UISETP.NE.AND.EX UP3, UPT, UR9, URZ, UPT, UP3 ;  /* 0x000000ff0900728c */ /* 0x000fe4000bf65330 */
[----:B------:R-:W-:-:S04]  /*3f30*/  UISETP.NE.AND.EX UP4, UPT, UR5, URZ, UPT, UP4 ;  /* 0x000000ff0500728c */ /* 0x000fc8000bf85340 */
[----:B------:R-:W1:Y:S08]  /*3f40*/  LDC.64 R30, c[0x0][0x348] ;  /* 0x0000d200ff1e7b82 */ /* 0x000e700000000a00 */
[----:B------:R-:W4:Y:S08]  /*3f50*/  LDC.64 R14, c[0x0][0xb10] ;  /* 0x0002c400ff0e7b82 */ /* 0x000f300000000a00 */
[----:B------:R-:W1:Y:S08]  /*3f60*/  LDC.64 R6, c[0x0][0xb18] ;  /* 0x0002c600ff067b82 */ /* 0x000e700000000a00 */
[----:B------:R-:W1:Y:S08]  /*3f70*/  LDC.64 R4, c[0x0][0xb28] ;  /* 0x0002ca00ff047b82 */ /* 0x000e700000000a00 */
[----:B--23--:R-:W1:Y:S02]  /*3f80*/  LDC R23, c[0x0][0x374] ;  /* 0x0000dd00ff177b82 */ /* 0x00ce640000000800 */
.L_x_78:
[C---:B------:R-:W-:Y:S02]  /*3f90*/  LEA R0, R29.reuse, UR7, 0x3 ;  /* 0x000000071d007c11 */ /* 0x040fe4000f8e18ff */
[----:B------:R-:W-:Y:S02]  /*3fa0*/  SHF.L.U32 R2, R28, 0x1f, RZ ;  /* 0x0000001f1c027819 */ /* 0x000fe400000006ff */
[----:B------:R-:W-:Y:S02]  /*3fb0*/  LEA R16, R29, UR7, 0x4 ;  /* 0x000000071d107c11 */ /* 0x000fe4000f8e20ff */
[----:B--2---:R-:W2:Y:S02]  /*3fc0*/  SYNCS.PHASECHK.TRANS64.TRYWAIT P0, [R0+URZ+0xa0], R2 ;  /* 0x0000a002000075a7 */ /* 0x004ea400080011ff */
[----:B--2---:R-:W-:Y:S05]  /*3fd0*/  @!P0 BRA `(.L_x_70) ;  /* 0x00000038004c8947 */ /* 0x004fea0003800000 */
.L_x_148:
[----:B------:R-:W-:Y:S01]  /*3fe0*/  ISETP.GE.AND P0, PT, R26, 0x1, PT ;  /* 0x000000011a00780c */ /* 0x000fe20003f06270 */
[----:B------:R-:W3:Y:S01]  /*3ff0*/  LDS.128 R16, [R16+0x130] ;  /* 0x0001300010107984 */ /* 0x000ee20000000c00 */
[----:B--2---:R-:W-:Y:S01]  /*4000*/  VIADD R0, R0, 0xb0 ;  /* 0x000000b000007836 */ /* 0x004fe20000000000 */
[----:B------:R-:W-:Y:S01]  /*4010*/  @!PT LDS RZ, [RZ] ;  /* 0x00000000fffff984 */ /* 0x000fe20000000800 */
[----:B------:R-:W-:Y:S01]  /*4020*/  @!PT LDS RZ, [RZ] ;  /* 0x00000000fffff984 */ /* 0x000fe20000000800 */
[----:B------:R-:W-:Y:S01]  /*4030*/  @!PT LDS RZ, [RZ] ;  /* 0x00000000fffff984 */ /* 0x000fe20000000800 */
[----:B------:R-:W-:Y:S01]  /*4040*/  @!PT LDS RZ, [RZ] ;  /* 0x00000000fffff984 */ /* 0x000fe20000000800 */
[----:B------:R2:W-:Y:S06]  /*4050*/  MEMBAR.ALL.CTA ;  /* 0x0000000000007992 */ /* 0x0005ec0000008000 */
[----:B--2---:R-:W2:Y:S01]  /*4060*/  FENCE.VIEW.ASYNC.S ;  /* 0x00000000000073c6 */ /* 0x004ea20000000000 */
[----:B------:R-:W-:Y:S04]  /*4070*/  PRMT R0, RZ, 0x654, R0 ;  /* 0x00000654ff007816 */ /* 0x000fe80000000000 */
[----:B--2---:R2:W-:Y:S01]  /*4080*/  SYNCS.ARRIVE.TRANS64.RED.A1T0 RZ, [R0+URZ], RZ ;  /* 0x000000ff00ff79a7 */ /* 0x0045e200081004ff */
[----:B---3--:R-:W-:Y:S11]  /*4090*/  LOP3.LUT P3, RZ, R18, 0x1, RZ, 0xc0, !PT ;  /* 0x0000000112ff7812 */ /* 0x008ff6000786c0ff */
[----:B------:R-:W-:Y:S02]  /*40a0*/  @!UPT UIADD3 URZ, UPT, UPT, URZ, URZ, URZ ;  /* 0x000000fffffff290 */ /* 0x000fe4000fffe0ff */
[----:B------:R-:W-:Y:S02]  /*40b0*/  @P3 MOV R11, R16 ;  /* 0x00000010000b3202 */ /* 0x000fe40000000f00 */
[----:B------:R-:W-:Y:S01]  /*40c0*/  @P3 LOP3.LUT R10, R17, 0xffff, RZ, 0xc0, !PT ;  /* 0x0000ffff110a3812 */ /* 0x000fe200078ec0ff */
[----:B--2---:R-:W-:Y:S06]  /*40d0*/  @!P0 BRA `(.L_x_71) ;  /* 0x0000000000a48947 */ /* 0x004fec0003800000 */
[-C--:B-1----:R-:W-:Y:S01]  /*40e0*/  IMAD.HI.U32 R0, R23, R7.reuse, RZ ;  /* 0x0000000717007227 */ /* 0x082fe200078e00ff */
[----:B------:R-:W-:Y:S02]  /*40f0*/  ISETP.NE.AND P0, PT, R6, 0x1, PT ;  /* 0x000000010600780c */ /* 0x000fe40003f05270 */
[----:B------:R-:W-:Y:S01]  /*4100*/  ISETP.NE.AND P2, PT, R26, 0x1, PT ;  /* 0x000000011a00780c */ /* 0x000fe20003f45270 */
[----:B----4-:R-:W-:Y:S01]  /*4110*/  IMAD.HI.U32 R9, R24, R14, RZ ;  /* 0x0000000e18097227 */ /* 0x010fe200078e00ff */
[----:B------:R-:W-:Y:S02]  /*4120*/  SHF.R.U32.HI R0, RZ, R22, R0 ;  /* 0x00000016ff007219 */ /* 0x000fe40000011600 */
[----:B------:R-:W-:Y:S01]  /*4130*/  ISETP.NE.AND P4, PT, R3, 0x1, PT ;  /* 0x000000010300780c */ /* 0x000fe20003f85270 */
[----:B------:R-:W-:Y:S01]  /*4140*/  IMAD.HI.U32 R13, R10, R7, RZ ;  /* 0x000000070a0d7227 */ /* 0x000fe200078e00ff */
[----:B------:R-:W-:Y:S02]  /*4150*/  SHF.R.U32.HI R9, RZ, R15, R9 ;  /* 0x0000000fff097219 */ /* 0x000fe40000011609 */
[----:B------:R-:W-:Y:S01]  /*4160*/  SEL R0, R23, R0, !P0 ;  /* 0x0000000017007207 */ /* 0x000fe20004000000 */
[----:B------:R-:W-:Y:S01]  /*4170*/  IMAD.HI.U32 R12, R11, R14, RZ ;  /* 0x0000000e0b0c7227 */ /* 0x000fe200078e00ff */
[----:B------:R-:W-:Y:S03]  /*4180*/  SEL R9, R24, R9, !P4 ;  /* 0x0000000918097207 */ /* 0x000fe60006000000 */
[-C--:B------:R-:W-:Y:S01]  /*4190*/  IMAD.HI.U32 R8, R0, R4.reuse, RZ ;  /* 0x0000000400087227 */ /* 0x080fe200078e00ff */
[----:B------:R-:W-:Y:S03]  /*41a0*/  SHF.R.U32.HI R12, RZ, R15, R12 ;  /* 0x0000000fff0c7219 */ /* 0x000fe6000001160c */
[----:B------:R-:W-:Y:S01]  /*41b0*/  IMAD.HI.U32 R2, R9, R4, RZ ;  /* 0x0000000409027227 */ /* 0x000fe200078e00ff */
[-C--:B------:R-:W-:Y:S02]  /*41c0*/  @P2 SHF.R.U32.HI R0, RZ, R5.reuse, R8 ;  /* 0x00000005ff002219 */ /* 0x080fe40000011608 */
[----:B------:R-:W-:Y:S02]  /*41d0*/  SHF.R.U32.HI R8, RZ, R22, R13 ;  /* 0x00000016ff087219 */ /* 0x000fe4000001160d */
[----:B------:R-:W-:Y:S01]  /*41e0*/  @P2 SHF.R.U32.HI R9, RZ, R5, R2 ;  /* 0x00000005ff092219 */ /* 0x000fe20000011602 */
[----:B------:R-:W-:Y:S01]  /*41f0*/  IMAD R0, R26, R0, RZ ;  /* 0x000000001a007224 */ /* 0x000fe200078e02ff */
[----:B------:R-:W-:Y:S02]  /*4200*/  SEL R8, R10, R8, !P0 ;  /* 0x000000080a087207 */ /* 0x000fe40004000000 */
[----:B------:R-:W-:Y:S01]  /*4210*/  SEL R2, R11, R12, !P4 ;  /* 0x0000000c0b027207 */ /* 0x000fe20006000000 */
[----:B------:R-:W-:Y:S01]  /*4220*/  IMAD R12, R26, R9, RZ ;  /* 0x000000091a0c7224 */ /* 0x000fe200078e02ff */
[C---:B------:R-:W-:Y:S01]  /*4230*/  ISETP.GE.AND P0, PT, R8.reuse, R0, PT ;  /* 0x000000000800720c */ /* 0x040fe20003f06270 */
[----:B------:R-:W-:Y:S03]  /*4240*/  IMAD.HI.U32 R0, R8, R4, RZ ;  /* 0x0000000408007227 */ /* 0x000fe600078e00ff */
[----:B------:R-:W-:Y:S02]  /*4250*/  ISETP.GE.OR P0, PT, R2, R12, P0 ;  /* 0x0000000c0200720c */ /* 0x000fe40000706670 */
[-C--:B------:R-:W-:Y:S04]  /*4260*/  SHF.R.U32.HI R0, RZ, R5.reuse, R0 ;  /* 0x00000005ff007219 */ /* 0x080fe80000011600 */
[----:B------:R-:W-:Y:S05]  /*4270*/  SEL R13, R8, R0, !P2 ;  /* 0x00000000080d7207 */ /* 0x000fea0005000000 */
[----:B------:R-:W-:Y:S02]  /*4280*/  IMAD.MOV R12, RZ, RZ, -R13 ;  /* 0x000000ffff0c7224 */ /* 0x000fe400078e0a0d */
[----:B------:R-:W-:Y:S04]  /*4290*/  @!P0 IMAD.HI.U32 R0, R2, R4, RZ ;  /* 0x0000000402008227 */ /* 0x000fe800078e00ff */
[----:B------:R-:W-:Y:S01]  /*42a0*/  IMAD R12, R26, R12, R8 ;  /* 0x0000000c1a0c7224 */ /* 0x000fe200078e0208 */
[----:B------:R-:W-:Y:S04]  /*42b0*/  @!P0 SHF.R.U32.HI R0, RZ, R5, R0 ;  /* 0x00000005ff008219 */ /* 0x000fe80000011600 */
[----:B------:R-:W-:Y:S04]  /*42c0*/  @!P0 SEL R0, R2, R0, !P2 ;  /* 0x0000000002008207 */ /* 0x000fe80005000000 */
[----:B------:R-:W-:Y:S01]  /*42d0*/  @!P0 IADD3 R13, PT, PT, R13, -R0, RZ ;  /* 0x800000000d0d8210 */ /* 0x000fe20007ffe0ff */
[----:B------:R-:W-:Y:S01]  /*42e0*/  @!P0 IMAD R0, R9, R12, R0 ;  /* 0x0000000c09008224 */ /* 0x000fe200078e0200 */
[----:B------:R-:W-:Y:S01]  /*42f0*/  IADD3 R9, PT, PT, -R8, RZ, RZ ;  /* 0x000000ff08097210 */ /* 0x000fe20007ffe1ff */
[--C-:B------:R-:W-:Y:S02]  /*4300*/  IMAD.MOV R12, RZ, RZ, -R2.reuse ;  /* 0x000000ffff0c7224 */ /* 0x100fe400078e0a02 */
[----:B------:R-:W-:Y:S02]  /*4310*/  @!P0 IMAD R8, R13, R26, R2 ;  /* 0x0000001a0d088224 */ /* 0x000fe400078e0202 */
[----:B------:R-:W-:Y:S02]  /*4320*/  @!P0 IMAD.MOV.U32 R2, RZ, RZ, R0 ;  /* 0x000000ffff028224 */ /* 0x000fe400078e0000 */
[----:B------:R-:W-:Y:S02]  /*4330*/  IMAD R11, R3, R12, R11 ;  /* 0x0000000c030b7224 */ /* 0x000fe400078e020b */
[----:B------:R-:W-:Y:S02]  /*4340*/  IMAD R10, R6, R9, R10 ;  /* 0x00000009060a7224 */ /* 0x000fe400078e020a */
[----:B------:R-:W-:Y:S02]  /*4350*/  IMAD R11, R2, R3, R11 ;  /* 0x00000003020b7224 */ /* 0x000fe400078e020b */
[----:B------:R-:W-:Y:S02]  /*4360*/  IMAD R10, R8, R6, R10 ;  /* 0x00000006080a7224 */ /* 0x000fe400078e020a */
.L_x_71:
[----:B------:R-:W-:Y:S05]  /*4370*/  BRA.U UP1, `(.L_x_72) ;  /* 0x0000000101107547 */ /* 0x000fea000b800000 */
[----:B------:R-:W-:Y:S04]  /*4380*/  MOV R2, UR6 ;  /* 0x0000000600027c02 */ /* 0x000fe80008000f00 */
[----:B------:R-:W-:Y:S04]  /*4390*/  SHF.L.U32 R2, R2, 0x1f, RZ ;  /* 0x0000001f02027819 */ /* 0x000fe800000006ff */
[----:B------:R-:W2:Y:S02]  /*43a0*/  SYNCS.PHASECHK.TRANS64.TRYWAIT P0, [UR7+0x98], R2 ;  /* 0x00009802ff0075a7 */ /* 0x000ea40008001107 */
[----:B--2---:R-:W-:Y:S05]  /*43b0*/  @!P0 BRA `(.L_x_73) ;  /* 0x0000003400688947 */ /* 0x004fea0003800000 */
.L_x_72:
[----:B------:R-:W-:Y:S02]  /*43c0*/  R2UR UR11, R21 ;  /* 0x00000000150b72ca */ /* 0x000fe400000e0000 */
[----:B------:R-:W-:Y:S02]  /*43d0*/  R2UR UR10, R20 ;  /* 0x00000000140a72ca */ /* 0x000fe400000e0000 */
[----:B------:R-:W-:Y:S04]  /*43e0*/  ISETP.NE.U32.AND P2, PT, RZ, UR4, PT ;  /* 0x00000004ff007c0c */ /* 0x000fe8000bf45070 */
[----:B------:R-:W-:Y:S05]  /*43f0*/  ISETP.NE.AND.EX P2, PT, RZ, UR5, PT, P2 ;  /* 0x00000005ff007c0c */ /* 0x000fea000bf45320 */
[----:B------:R-:W-:Y:S02]  /*4400*/  USHF.L.U32 UR11, UR11, 0x6, URZ ;  /* 0x000000060b0b7899 */ /* 0x000fe400080006ff */
[----:B------:R-:W-:Y:S01]  /*4410*/  USHF.L.U32 UR10, UR10, 0x6, URZ ;  /* 0x000000060a0a7899 */ /* 0x000fe200080006ff */
[----:B------:R-:W-:Y:S11]  /*4420*/  BRA.U !UP4, `(.L_x_74) ;  /* 0x000000010c347547 */ /* 0x000ff6000b800000 */
[----:B------:R-:W-:Y:S01]  /*4430*/  UPLOP3.LUT UP0, UPT, UPT, UPT, UP3, 0x80, 0x8 ;  /* 0x000000000008789c */ /* 0x000fe20003f0f030 */
[----:B--2---:R-:W-:Y:S02]  /*4440*/  HFMA2 R0, -RZ, RZ, 0, 5.9604644775390625e-08 ;  /* 0x00000001ff007431 */ /* 0x004fe400000001ff */
[----:B------:R-:W-:Y:S03]  /*4450*/  IMAD.MOV.U32 R60, RZ, RZ, 0x1 ;  /* 0x00000001ff3c7424 */ /* 0x000fe600078e00ff */
[----:B------:R-:W-:Y:S05]  /*4460*/  PLOP3.LUT P0, PT, PT, PT, UP0, 0x80, 0x8 ;  /* 0x000000000008781c */ /* 0x000fea0003f0f008 */
[----:B------:R-:W2:Y:S01]  /*4470*/  @UP0 LDCU.64 UR14, c[0x0][0x888] ;  /* 0x00011100ff0e07ac */ /* 0x000ea20008000a00 */
[----:B------:R-:W-:Y:S07]  /*4480*/  @UP0 UIMAD UR8, UR36, UR4, URZ ;  /* 0x00000004240802a4 */ /* 0x000fee000f8e02ff */
[----:B------:R-:W-:Y:S01]  /*4490*/  @!P0 PRMT R60, R0, 0x7610, R60 ;  /* 0x00007610003c8816 */ /* 0x000fe2000000003c */
[----:B--2---:R-:W-:Y:S03]  /*44a0*/  @UP0 UIMAD.WIDE UR14, UR8, 0x4, UR14 ;  /* 0x00000004080e08a5 */ /* 0x004fe6000f8e020e */
[----:B------:R-:W2:Y:S03]  /*44b0*/  @!UP0 LDCU UR8, c[0x0][0x880] ;  /* 0x00011000ff0887ac */ /* 0x000ea60008000800 */
[----:B------:R-:W-:Y:S01]  /*44c0*/  IMAD.U32 R8, RZ, RZ, UR14 ;  /* 0x0000000eff087e24 */ /* 0x000fe2000f8e00ff */
[----:B------:R-:W-:Y:S05]  /*44d0*/  MOV R9, UR15 ;  /* 0x0000000f00097c02 */ /* 0x000fea0008000f00 */
[----:B-----5:R3:W5:Y:S02]  /*44e0*/  @P0 LDG.E R35, desc[UR46][R8.64] ;  /* 0x0000002e08230981 */ /* 0x020764000c1e1900 */
[----:B--23--:R-:W-:Y:S07]  /*44f0*/  @!P0 IMAD.U32 R35, RZ, RZ, UR8 ;  /* 0x00000008ff238e24 */ /* 0x00cfee000f8e00ff */
.L_x_74:
[----:B-----5:R-:W-:Y:S01]  /*4500*/  @!P2 FSETP.EQ.AND P0, PT, R35, RZ, PT ;  /* 0x000000ff2300a20b */ /* 0x020fe20003f02000 */
[----:B------:R-:W-:Y:S01]  /*4510*/  @!UPT UIADD3 URZ, UPT, UPT, URZ, URZ, URZ ;  /* 0x000000fffffff290 */ /* 0x000fe2000fffe0ff */
[----:B------:R-:W-:Y:S11]  /*4520*/  @!P2 BRA `(.L_x_75) ;  /* 0x000000000014a947 */ /* 0x000ff60003800000 */
[----:B------:R-:W-:Y:S02]  /*4530*/  LOP3.LUT P2, RZ, R60, 0xff, RZ, 0xc0, !PT ;  /* 0x000000ff3cff7812 */ /* 0x000fe4000784c0ff */
[----:B------:R-:W-:Y:S04]  /*4540*/  PLOP3.LUT P0, PT, PT, PT, UP0, 0x80, 0x8 ;  /* 0x000000000008781c */ /* 0x000fe80003f0f008 */
[----:B------:R-:W-:Y:S07]  /*4550*/  PLOP3.LUT P0, PT, P0, PT, PT, 0x8, 0x80 ;  /* 0x000000000080781c */ /* 0x000fee000070e170 */
[----:B------:R-:W-:Y:S11]  /*4560*/  @P2 FSETP.EQ.AND P0, PT, R35, RZ, PT ;  /* 0x000000ff2300220b */ /* 0x000ff60003f02000 */
[----:B------:R-:W-:Y:S02]  /*4570*/  @!UPT UIADD3 URZ, UPT, UPT, URZ, URZ, URZ ;  /* 0x000000fffffff290 */ /* 0x000fe4000fffe0ff */
.L_x_75:
[----:B------:R-:W-:Y:S01]  /*4580*/  ULEA UR15, UR13, UR7, 0x3 ;  /* 0x000000070d0f7291 */ /* 0x000fe2000f8e18ff */
[----:B------:R-:W-:Y:S02]  /*4590*/  SHF.L.U32 R9, R32, 0x1f, RZ ;  /* 0x0000001f20097819 */ /* 0x000fe400000006ff */
[----:B------:R-:W-:Y:S04]  /*45a0*/  ELECT P4, URZ, PT ;  /* 0x0000000000ff782f */ /* 0x000fe80003880000 */
[----:B------:R-:W-:Y:S02]  /*45b0*/  PLOP3.LUT P4, PT, P0, P4, PT, 0xf2, 0x2f ;  /* 0x00000000002f781c */ /* 0x000fe40000789e72 */
[----:B------:R-:W3:Y:S11]  /*45c0*/  SYNCS.PHASECHK.TRANS64.TRYWAIT P2, [UR15+0x78], R9 ;  /* 0x00007809ff0075a7 */ /* 0x000ef6000804110f */
[----:B-1----:R-:W-:Y:S05]  /*45d0*/  @!P4 IADD3 R8, P0, PT, R30, 0x580, RZ ;  /* 0x000005801e08c810 */ /* 0x002fea0007f1e0ff */
[----:B--2---:R-:W-:Y:S01]  /*45e0*/  @!P4 IMAD.X R2, RZ, RZ, R31, P0 ;  /* 0x000000ffff02c224 */ /* 0x004fe200000e061f */
[----:B---3--:R-:W-:Y:S07]  /*45f0*/  @!P2 BRA `(.L_x_76) ;  /* 0x0000003000f0a947 */ /* 0x008fee0003800000 */
.L_x_151:
[----:B------:R-:W2:Y:S01]  /*4600*/  LDC.64 R12, c[0x0][0xb18] ;  /* 0x0002c600ff0c7b82 */ /* 0x000ea20000000a00 */
[----:B------:R-:W-:Y:S01]  /*4610*/  @!P4 R2UR UR8, R2 ;  /* 0x000000000208c2ca */ /* 0x000fe200000e0000 */
[----:B------:R-:W-:Y:S01]  /*4620*/  VOTEU.ALL UP2, P4 ;  /* 0x0000000000ff7886 */ /* 0x000fe20002040000 */
[----:B------:R-:W-:Y:S01]  /*4630*/  @!P4 R2UR UR9, R8 ;  /* 0x000000000809c2ca */ /* 0x000fe200000e0000 */
[----:B------:R-:W-:Y:S01]  /*4640*/  VOTEU.ALL UP1, P4 ;  /* 0x0000000000ff7886 */ /* 0x000fe20002020000 */
[----:B-1----:R-:W-:Y:S03]  /*4650*/  @!P4 IMAD.MOV.U32 R0, RZ, RZ, 0x1000 ;  /* 0x00001000ff00c424 */ /* 0x002fe600078e00ff */
[----:B------:R-:W1:Y:S01]  /*4660*/  @!P1 LDC R2, c[0x0][0xb0c] ;  /* 0x0002c300ff029b82 */ /* 0x000e620000000800 */
[----:B------:R-:W-:Y:S01]  /*4670*/  UMOV UR20, 0x0 ;  /* 0x0000000000147882 */ /* 0x000fe20000000000 */
[----:B------:R-:W-:Y:S01]  /*4680*/  UMOV UR21, 0x10000000 ;  /* 0x1000000000157882 */ /* 0x000fe20000000000 */
[----:B------:R-:W-:Y:S01]  /*4690*/  UMOV UR12, UR36 ;  /* 0x00000024000c7c82 */ /* 0x000fe20008000000 */
[----:B------:R-:W-:Y:S01]  /*46a0*/  UIADD3 UR14, UPT, UPT, UR13, 0x1, URZ ;  /* 0x000000010d0e7890 */ /* 0x000fe2000fffe0ff */
[----:B------:R-:W-:Y:S01]  /*46b0*/  @P3 SHF.R.U32.HI R27, RZ, 0x10, R17 ;  /* 0x00000010ff1b3819 */ /* 0x000fe20000011611 */
[----:B------:R-:W-:Y:S02]  /*46c0*/  VIADD R29, R29, 0x1 ;  /* 0x000000011d1d7836 */ /* 0x000fe40000000000 */
[----:B------:R-:W-:Y:S01]  /*46d0*/  IMAD.U32 R9, RZ, RZ, UR8 ;  /* 0x00000008ff097e24 */ /* 0x000fe2000f8e00ff */
[----:B------:R-:W-:Y:S01]  /*46e0*/  @!UP2 ULEA UR8, UR13, UR7, 0xc ;  /* 0x000000070d08a291 */ /* 0x000fe2000f8e60ff */
[----:B------:R-:W-:Y:S01]  /*46f0*/  IMAD.U32 R8, RZ, RZ, UR9 ;  /* 0x00000009ff087e24 */ /* 0x000fe2000f8e00ff */
[----:B------:R-:W-:Y:S02]  /*4700*/  UIADD3 UR9, UPT, UPT, UR15, 0x60, URZ ;  /* 0x000000600f097890 */ /* 0x000fe4000fffe0ff */
[----:B------:R-:W-:Y:S01]  /*4710*/  @!P4 R2UR UR19, R9 ;  /* 0x000000000913c2ca */ /* 0x000fe200000e0000 */
[----:B------:R-:W-:Y:S01]  /*4720*/  @!UP2 UIADD3 UR8, UPT, UPT, UR8, 0x200, URZ ;  /* 0x000002000808a890 */ /* 0x000fe2000fffe0ff */
[----:B------:R-:W-:Y:S01]  /*4730*/  @!P4 R2UR UR18, R8 ;  /* 0x000000000812c2ca */ /* 0x000fe200000e0000 */
[----:B------:R-:W-:Y:S01]  /*4740*/  UISETP.NE.AND UP5, UPT, UR14, 0x3, UPT ;  /* 0x000000030e00788c */ /* 0x000fe2000bfa5270 */
[----:B------:R-:W3:Y:S01]  /*4750*/  LDC.64 R8, c[0x0][0xb10] ;  /* 0x0002c400ff087b82 */ /* 0x000ee20000000a00 */
[----:B------:R-:W-:Y:S02]  /*4760*/  UPRMT UR16, UR37, 0x654, UR9 ;  /* 0x0000065425107896 */ /* 0x000fe40008000009 */
[----:B------:R-:W-:Y:S02]  /*4770*/  USEL UR17, URZ, 0x1, UP5 ;  /* 0x00000001ff117887 */ /* 0x000fe4000a800000 */
[----:B------:R-:W-:Y:S04]  /*4780*/  USEL UR14, UR14, URZ, UP5 ;  /* 0x000000ff0e0e7287 */ /* 0x000fe8000a800000 */
[----:B------:R-:W-:Y:S01]  /*4790*/  ULEA UR13, UR14, UR7, 0x3 ;  /* 0x000000070e0d7291 */ /* 0x000fe2000f8e18ff */
[----:B------:R-:W-:Y:S01]  /*47a0*/  LOP3.LUT R32, R32, UR17, RZ, 0x3c, !PT ;  /* 0x0000001120207c12 */ /* 0x000fe2000f8e3cff */
[----:B------:R1:W-:Y:S01]  /*47b0*/  @!UP1 UTMALDG.3D [UR8], [UR18], desc[UR20] ;  /* 0x00001408120095b4 */ /* 0x0003e20008011000 */
[----:B------:R5:W-:Y:S02]  /*47c0*/  @!P4 SYNCS.ARRIVE.TRANS64.RED.A0TR RZ, [UR15+0x60], R0 ;  /* 0x00006000ffffc9a7 */ /* 0x000be4000830040f */
[----:B------:R-:W-:Y:S01]  /*47d0*/  SHF.L.U32 R20, R32, 0x1f, RZ ;  /* 0x0000001f20147819 */ /* 0x000fe200000006ff */
[C---:B---3--:R-:W-:Y:S01]  /*47e0*/  @!P1 IMAD.HI.U32 R8, R11.reuse, R8, RZ ;  /* 0x000000080b089227 */ /* 0x048fe200078e00ff */
[----:B--2---:R-:W-:Y:S02]  /*47f0*/  @!P1 ISETP.NE.AND P0, PT, R12, 0x1, PT ;  /* 0x000000010c00980c */ /* 0x004fe40003f05270 */
[----:B-1----:R-:W-:Y:S01]  /*4800*/  @!P1 ISETP.NE.AND P2, PT, R2, 0x1, PT ;  /* 0x000000010200980c */ /* 0x002fe20003f45270 */
[----:B------:R-:W-:Y:S01]  /*4810*/  SYNCS.ARRIVE.TRANS64.RED.A1T0 RZ, [UR16], RZ ;  /* 0x000000ffffff79a7 */ /* 0x000fe20008100410 */
[C---:B------:R-:W-:Y:S01]  /*4820*/  @!P1 IMAD.HI.U32 R13, R10.reuse, R13, RZ ;  /* 0x0000000d0a0d9227 */ /* 0x040fe200078e00ff */
[----:B------:R-:W-:Y:S04]  /*4830*/  @!P1 SHF.R.U32.HI R8, RZ, R9, R8 ;  /* 0x00000009ff089219 */ /* 0x000fe80000011608 */
[----:B------:R-:W-:Y:S01]  /*4840*/  @!P1 SEL R8, R11, R8, !P2 ;  /* 0x000000080b089207 */ /* 0x000fe20005000000 */
[----:B------:R-:W1:Y:S01]  /*4850*/  SYNCS.PHASECHK.TRANS64.TRYWAIT P5, [UR13+0x78], R20 ;  /* 0x00007814ff0075a7 */ /* 0x000e6200080a110d */
[----:B-----5:R-:W2:Y:S02]  /*4860*/  @!P1 LDC R0, c[0x0][0xb20] ;  /* 0x0002c800ff009b82 */ /* 0x020ea40000000800 */
[----:B--2---:R-:W-:Y:S04]  /*4870*/  @!P1 SHF.R.U32.HI R0, RZ, R0, R13 ;  /* 0x00000000ff009219 */ /* 0x004fe8000001160d */
[----:B------:R-:W-:Y:S05]  /*4880*/  @!P1 SEL R9, R10, R0, !P0 ;  /* 0x000000000a099207 */ /* 0x000fea0004000000 */
[----:B------:R-:W-:Y:S02]  /*4890*/  @!P1 IMAD.IADD R0, R9, 0x1, -R8 ;  /* 0x0000000109009824 */ /* 0x000fe400078e0a08 */
[----:B------:R-:W-:Y:S02]  /*48a0*/  @!P1 IMAD.IADD R8, R8, 0x1, -R9 ;  /* 0x0000000108089824 */ /* 0x000fe400078e0a09 */
[----:B------:R-:W-:Y:S02]  /*48b0*/  @!P1 IMAD R11, R0, R2, R11 ;  /* 0x00000002000b9224 */ /* 0x000fe400078e020b */
[----:B------:R-:W-:Y:S01]  /*48c0*/  @!P1 IMAD R10, R8, R12, R10 ;  /* 0x0000000c080a9224 */ /* 0x000fe200078e020a */
[----:B-1----:R-:W-:Y:S06]  /*48d0*/  @!P5 BRA `(.L_x_77) ;  /* 0x000000300050d947 */ /* 0x002fec0003800000 */
.L_x_153:
[----:B------:R-:W-:Y:S01]  /*48e0*/  @!P4 IADD3 R2, P0, PT, R30, 0x580, RZ ;  /* 0x000005801e02c810 */ /* 0x000fe20007f1e0ff */
[----:B------:R-:W-:Y:S01]  /*48f0*/  UMOV UR18, 0x0 ;  /* 0x0000000000127882 */ /* 0x000fe20000000000 */
[----:B------:R-:W-:Y:S01]  /*4900*/  UMOV UR19, 0x10000000 ;  /* 0x1000000000137882 */ /* 0x000fe20000000000 */
[----:B------:R-:W-:Y:S01]  /*4910*/  VOTEU.ALL UP1, P4 ;  /* 0x0000000000ff7886 */ /* 0x000fe20002020000 */
[----:B------:R-:W-:Y:S01]  /*4920*/  @!P4 R2UR UR9, R2 ;  /* 0x000000000209c2ca */ /* 0x000fe200000e0000 */
[----:B-1----:R-:W-:Y:S01]  /*4930*/  @!P4 IMAD.X R0, RZ, RZ, R31, P0 ;  /* 0x000000ffff00c224 */ /* 0x002fe200000e061f */
[----:B------:R-:W-:Y:S01]  /*4940*/  UMOV UR12, UR36 ;  /* 0x00000024000c7c82 */ /* 0x000fe20008000000 */
[----:B------:R-:W-:Y:S01]  /*4950*/  @P3 R2UR UR36, R27 ;  /* 0x000000001b2432ca */ /* 0x000fe200000e0000 */
[----:B------:R-:W-:Y:S01]  /*4960*/  @!UP1 ULEA UR15, UR14, UR7, 0xc ;  /* 0x000000070e0f9291 */ /* 0x000fe2000f8e60ff */
[----:B------:R-:W-:Y:S01]  /*4970*/  ISETP.NE.AND P0, PT, R29, 0x2, PT ;  /* 0x000000021d00780c */ /* 0x000fe20003f05270 */
[----:B------:R-:W-:Y:S01]  /*4980*/  @!UP1 UIADD3 UR10, UPT, UPT, UR10, 0x20, URZ ;  /* 0x000000200a0a9890 */ /* 0x000fe2000fffe0ff */
[----:B------:R-:W-:Y:S01]  /*4990*/  @!P4 R2UR UR8, R0 ;  /* 0x000000000008c2ca */ /* 0x000fe200000e0000 */
[----:B------:R-:W-:Y:S01]  /*49a0*/  IMAD.IADD R20, R10, 0x1, R58 ;  /* 0x000000010a147824 */ /* 0x000fe200078e023a */
[----:B------:R-:W-:Y:S01]  /*49b0*/  SEL R0, RZ, 0x1, P0 ;  /* 0x00000001ff007807 */ /* 0x000fe20000000000 */
[----:B------:R-:W-:Y:S01]  /*49c0*/  IMAD.IADD R21, R11, 0x1, R59 ;  /* 0x000000010b157824 */ /* 0x000fe200078e023b */
[----:B------:R-:W-:Y:S02]  /*49d0*/  SEL R29, R29, RZ, P0 ;  /* 0x000000ff1d1d7207 */ /* 0x000fe40000000000 */
[----:B------:R-:W-:Y:S01]  /*49e0*/  IMAD.U32 R8, RZ, RZ, UR9 ;  /* 0x00000009ff087e24 */ /* 0x000fe2000f8e00ff */
[----:B------:R-:W-:Y:S01]  /*49f0*/  UIADD3 UR9, UPT, UPT, UR13, 0x60, URZ ;  /* 0x000000600d097890 */ /* 0x000fe2000fffe0ff */
[----:B------:R-:W-:Y:S03]  /*4a00*/  LOP3.LUT R28, R28, R0, RZ, 0x3c, !PT ;  /* 0x000000001c1c7212 */ /* 0x000fe600078e3cff */
[----:B------:R-:W-:Y:S02]  /*4a10*/  @!P4 R2UR UR16, R8 ;  /* 0x000000000810c2ca */ /* 0x000fe400000e0000 */
[----:B------:R-:W-:Y:S01]  /*4a20*/  IMAD.U32 R9, RZ, RZ, UR8 ;  /* 0x00000008ff097e24 */ /* 0x000fe2000f8e00ff */
[----:B------:R-:W-:Y:S01]  /*4a30*/  @!UP1 UIADD3 UR8, UPT, UPT, UR15, 0x200, URZ ;  /* 0x000002000f089890 */ /* 0x000fe2000fffe0ff */
[----:B------:R-:W-:Y:S01]  /*4a40*/  VOTEU.ALL UP1, P4 ;  /* 0x0000000000ff7886 */ /* 0x000fe20002020000 */
[----:B------:R-:W-:Y:S02]  /*4a50*/  UPRMT UR15, UR37, 0x654, UR9 ;  /* 0x00000654250f7896 */ /* 0x000fe40008000009 */
[----:B------:R-:W-:Y:S11]  /*4a60*/  @!P4 R2UR UR17, R9 ;  /* 0x000000000911c2ca */ /* 0x000ff600000e0000 */
[----:B------:R-:W-:Y:S02]  /*4a70*/  @!UPT UIADD3 URZ, UPT, UPT, URZ, URZ, URZ ;  /* 0x000000fffffff290 */ /* 0x000fe4000fffe0ff */
[----:B------:R2:W-:Y:S01]  /*4a80*/  @!UP1 UTMALDG.3D [UR8], [UR16], desc[UR18] ;  /* 0x00001208100095b4 */ /* 0x0005e20008011000 */
[----:B------:R2:W-:Y:S01]  /*4a90*/  @!P4 SYNCS.ARRIVE.TRANS64.RED.A0TR RZ, [UR13+0x60], R25 ;  /* 0x00006019ffffc9a7 */ /* 0x0005e2000830040d */
[----:B------:R-:W-:Y:S04]  /*4aa0*/  UIADD3 UR13, UPT, UPT, UR14, 0x1, URZ ;  /* 0x000000010e0d7890 */ /* 0x000fe8000fffe0ff */
[----:B------:R-:W-:Y:S04]  /*4ab0*/  UISETP.NE.AND UP1, UPT, UR13, 0x3, UPT ;  /* 0x000000030d00788c */ /* 0x000fe8000bf25270 */
[----:B------:R-:W-:Y:S02]  /*4ac0*/  USEL UR14, URZ, 0x1, UP1 ;  /* 0x00000001ff0e7887 */ /* 0x000fe40008800000 */
[----:B------:R-:W-:Y:S02]  /*4ad0*/  USEL UR13, UR13, URZ, UP1 ;  /* 0x000000ff0d0d7287 */ /* 0x000fe40008800000 */
[----:B------:R-:W-:Y:S02]  /*4ae0*/  UPLOP3.LUT UP1, UPT, UPT, UPT, UPT, 0x80, 0x8 ;  /* 0x000000000008789c */ /* 0x000fe40003f2f070 */
[----:B------:R-:W-:Y:S01]  /*4af0*/  LOP3.LUT R32, R32, UR14, RZ, 0x3c, !PT ;  /* 0x0000000e20207c12 */ /* 0x000fe2000f8e3cff */
[----:B------:R-:W-:Y:S01]  /*4b00*/  SYNCS.ARRIVE.TRANS64.RED.A1T0 RZ, [UR15], RZ ;  /* 0x000000ffffff79a7 */ /* 0x000fe2000810040f */
[----:B------:R-:W-:Y:S07]  /*4b10*/  @P3 BRA `(.L_x_78) ;  /* 0xfffffff4001c3947 */ /* 0x000fee000383ffff */
[----:B------:R-:W-:Y:S01]  /*4b20*/  UIADD3 UR7, UPT, UPT, UR7, 0x78, URZ ;  /* 0x0000007807077890 */ /* 0x000fe2000fffe0ff */
[----:B------:R-:W-:-:S03]  /*4b30*/  SHF.L.U32 R2, R32, 0x1f, RZ ;  /* 0x0000001f20027819 */ /* 0x000fc600000006ff */
[----:B------:R-:W-:-:S09]  /*4b40*/  ULEA UR4, UR13, UR7, 0x3 ;  /* 0x000000070d047291 */ /* 0x000fd2000f8e18ff */
[----:B------:R-:W1:Y:S02]  /*4b50*/  SYNCS.PHASECHK.TRANS64.TRYWAIT P0, [UR4], R2 ;  /* 0x00000002ff0075a7 */ /* 0x000e640008001104 */
[----:B-1----:R-:W-:Y:S05]  /*4b60*/  @!P0 BRA `(.L_x_79) ;  /* 0x0000002c00c48947 */ /* 0x002fea0003800000 */
.L_x_155:
        /* <DEDUP_REMOVED lines=9> */
.L_x_157:
[----:B------:R-:W-:-:S04]  /*4c00*/  UIADD3 UR5, UPT, UPT, UR5, 0x1, URZ ;  /* 0x0000000105057890 */ /* 0x000fc8000fffe0ff */
[----:B------:R-:W-:-:S04]  /*4c10*/  UISETP.NE.AND UP0, UPT, UR5, 0x3, UPT ;  /* 0x000000030500788c */ /* 0x000fc8000bf05270 */
[----:B------:R-:W-:Y:S02]  /*4c20*/  USEL UR4, URZ, 0x1, UP0 ;  /* 0x00000001ff047887 */ /* 0x000fe40008000000 */
[----:B------:R-:W-:-:S04]  /*4c30*/  USEL UR5, UR5, URZ, UP0 ;  /* 0x000000ff05057287 */ /* 0x000fc80008000000 */
[----:B------:R-:W-:Y:S01]  /*4c40*/  ULEA UR5, UR5, UR7, 0x3 ;  /* 0x0000000705057291 */ /* 0x000fe2000f8e18ff */
[----:B-1----:R-:W-:-:S04]  /*4c50*/  LOP3.LUT R2, R32, UR4, RZ, 0x3c, !PT ;  /* 0x0000000420027c12 */ /* 0x002fc8000f8e3cff */
[----:B------:R-:W-:Y:S01]  /*4c60*/  SHF.L.U32 R2, R2, 0x1f, RZ ;  /* 0x0000001f02027819 */ /* 0x000fe200000006ff */
[----:B------:R-:W-:-:S07]  /*4c70*/  IMAD.U32 R0, RZ, RZ, UR5 ;  /* 0x00000005ff007e24 */ /* 0x000fce000f8e00ff */
.L_x_81:
[----:B-1----:R1:W3:Y:S02]  /*4c80*/  SYNCS.PHASECHK.TRANS64.TRYWAIT P0, [R0+URZ], R2 ;  /* 0x00000002000075a7 */ /* 0x0022e400080011ff */
[----:B---3--:R-:W-:Y:S05]  /*4c90*/  @!P0 NANOSLEEP.SYNCS 0x989680 ;  /* 0x009896800000895d */ /* 0x008fea0003900000 */
[----:B------:R-:W3:Y:S02]  /*4ca0*/  @!P0 SYNCS.PHASECHK.TRANS64 P0, [R0+URZ], R2 ;  /* 0x00000002000085a7 */ /* 0x000ee400080010ff */
[----:B--23--:R-:W-:Y:S05]  /*4cb0*/  @P0 EXIT ;  /* 0x000000000000094d */ /* 0x00cfea0003800000 */
[----:B------:R-:W-:Y:S05]  /*4cc0*/  BRA `(.L_x_81) ;  /* 0xfffffffc00ec7947 */ /* 0x000fea000383ffff */
.L_x_69:
[----:B------:R-:W-:-:S06]  /*4cd0*/  UISETP.GE.AND UP1, UPT, UR8, 0x4, UPT ;  /* 0x000000040800788c */ /* 0x000fcc000bf26270 */
[----:B------:R-:W-:-:S13]  /*4ce0*/  PLOP3.LUT P0, PT, PT, PT, UP1, 0x80, 0x8 ;  /* 0x000000000008781c */ /* 0x000fda0003f0f018 */
[----:B------:R-:W-:Y:S05]  /*4cf0*/  @!P0 EXIT ;  /* 0x000000000000894d */ /* 0x000fea0003800000 */
[----:B------:R-:W-:Y:S01]  /*4d00*/  BAR.SYNC.DEFER_BLOCKING 0x6, 0xa0 ;  /* 0x0182800000007b1d */ /* 0x000fe20000010000 */
[C---:B------:R-:W-:Y:S01]  /*4d10*/  IMAD.SHL.U32 R3, R70.reuse, 0x20, RZ ;  /* 0x0000002046037824 */ /* 0x040fe200078e00ff */
[C---:B------:R-:W-:Y:S01]  /*4d20*/  LOP3.LUT P0, RZ, R70.reuse, 0x4, RZ, 0xc0, !PT ;  /* 0x0000000446ff7812 */ /* 0x040fe2000780c0ff */
[C---:B------:R-:W-:Y:S02]  /*4d30*/  IMAD.SHL.U32 R64, R70.reuse, 0x10, RZ ;  /* 0x0000001046407824 */ /* 0x040fe400078e00ff */
[C---:B------:R-:W-:Y:S01]  /*4d40*/  IMAD.SHL.U32 R2, R70.reuse, 0x4, RZ ;  /* 0x0000000446027824 */ /* 0x040fe200078e00ff */
[----:B------:R-:W-:Y:S02]  /*4d50*/  UMOV UR48, 0x400 ;  /* 0x0000040000307882 */ /* 0x000fe40000000000 */
[----:B------:R-:W1:Y:S01]  /*4d60*/  LDC R63, c[0x0][0x370] ;  /* 0x0000dc00ff3f7b82 */ /* 0x000e620000000800 */
[----:B------:R-:W-:Y:S01]  /*4d70*/  ULEA UR48, UR37, UR48, 0x18 ;  /* 0x0000003025307291 */ /* 0x000fe2000f8ec0ff */
[----:B------:R-:W-:Y:S01]  /*4d80*/  LOP3.LUT R4, R3, 0xc0, RZ, 0xc0, !PT ;  /* 0x000000c003047812 */ /* 0x000fe200078ec0ff */
[----:B------:R-:W-:Y:S01]  /*4d90*/  IMAD.U32 R32, R70, 0x10000, RZ ;  /* 0x0001000046207824 */ /* 0x000fe200078e00ff */
[----:B------:R-:W-:Y:S01]  /*4da0*/  LOP3.LUT R64, R64, 0x600, RZ, 0xc0, !PT ;  /* 0x0000060040407812 */ /* 0x000fe200078ec0ff */
[----:B------:R-:W-:Y:S01]  /*4db0*/  IMAD.MOV.U32 R69, RZ, RZ, 0x10 ;  /* 0x00000010ff457424 */ /* 0x000fe200078e00ff */
[----:B------:R-:W-:Y:S01]  /*4dc0*/  LOP3.LUT R2, R4, 0x18, R2, 0xf8, !PT ;  /* 0x0000001804027812 */ /* 0x000fe200078ef802 */
[----:B------:R-:W-:Y:S01]  /*4dd0*/  IMAD.MOV.U32 R31, RZ, RZ, RZ ;  /* 0x000000ffff1f7224 */ /* 0x000fe200078e00ff */
[----:B------:R-:W2:Y:S01]  /*4de0*/  LDC R28, c[0x0][0xb0c] ;  /* 0x0002c300ff1c7b82 */ /* 0x000ea20000000800 */
[----:B------:R-:W-:Y:S01]  /*4df0*/  SHF.R.U32.HI R4, RZ, 0x1, R70 ;  /* 0x00000001ff047819 */ /* 0x000fe20000011646 */
[----:B------:R-:W-:Y:S01]  /*4e00*/  IMAD.MOV.U32 R68, RZ, RZ, RZ ;  /* 0x000000ffff447224 */ /* 0x000fe200078e00ff */
[--C-:B------:R-:W-:Y:S01]  /*4e10*/  LOP3.LUT R64, R64, 0x20, R3.reuse, 0xf8, !PT ;  /* 0x0000002040407812 */ /* 0x100fe200078ef803 */
[----:B------:R-:W-:Y:S01]  /*4e20*/  IMAD.MOV.U32 R73, RZ, RZ, RZ ;  /* 0x000000ffff497224 */ /* 0x000fe200078e00ff */
[----:B------:R-:W-:Y:S01]  /*4e30*/  LOP3.LUT R32, R32, 0x600000, RZ, 0xc0, !PT ;  /* 0x0060000020207812 */ /* 0x000fe200078ec0ff */
[----:B------:R-:W-:Y:S01]  /*4e40*/  IMAD.MOV.U32 R67, RZ, RZ, RZ ;  /* 0x000000ffff437224 */ /* 0x000fe200078e00ff */
[----:B------:R-:W-:Y:S01]  /*4e50*/  LOP3.LUT R2, R2, 0x8, R4, 0x78, !PT ;  /* 0x0000000802027812 */ /* 0x000fe200078e7804 */
[----:B------:R-:W4:Y:S01]  /*4e60*/  LDC R61, c[0x0][0xb20] ;  /* 0x0002c800ff3d7b82 */ /* 0x000f220000000800 */
[----:B------:R-:W3:Y:S01]  /*4e70*/  LDS R0, [UR48+0x150] ;  /* 0x00015030ff007984 */ /* 0x000ee20008000800 */
[----:B------:R-:W-:Y:S01]  /*4e80*/  LOP3.LUT R64, R64, 0x100, R3, 0xf8, !PT ;  /* 0x0000010040407812 */ /* 0x000fe200078ef803 */
[----:B------:R-:W1:Y:S01]  /*4e90*/  LDCU.64 UR54, c[0x0][0x348] ;  /* 0x00006900ff3677ac */ /* 0x000e620008000a00 */
[----:B------:R-:W-:-:S02]  /*4ea0*/  LOP3.LUT R70, R70, 0x60, RZ, 0xc0, !PT ;  /* 0x0000006046467812 */ /* 0x000fc400078ec0ff */
[----:B------:R-:W-:Y:S01]  /*4eb0*/  LOP3.LUT R64, R64, R2, RZ, 0xfc, !PT ;  /* 0x0000000240407212 */ /* 0x000fe200078efcff */
[----:B------:R-:W1:Y:S01]  /*4ec0*/  LDCU.64 UR38, c[0x0][0x888] ;  /* 0x00011100ff2677ac */ /* 0x000e620008000a00 */
[----:B------:R-:W1:Y:S01]  /*4ed0*/  LDC R27, c[0x0][0xb30] ;  /* 0x0002cc00ff1b7b82 */ /* 0x000e620000000800 */
[----:B------:R-:W-:Y:S01]  /*4ee0*/  SEL R69, R69, 0xfffffff0, !P0 ;  /* 0xfffffff045457807 */ /* 0x000fe20004000000 */
[----:B------:R-:W1:Y:S01]  /*4ef0*/  LDCU.64 UR44, c[0x0][0x890] ;  /* 0x00011200ff2c77ac */ /* 0x000e620008000a00 */
[----:B------:R-:W-:-:S05]  /*4f00*/  UMOV UR51, 0x1 ;  /* 0x0000000100337882 */ /* 0x000fca0000000000 */
[----:B------:R-:W1:Y:S01]  /*4f10*/  LDC.64 R56, c[0x0][0xb10] ;  /* 0x0002c400ff387b82 */ /* 0x000e620000000a00 */
[----:B------:R-:W-:Y:S01]  /*4f20*/  UMOV UR56, URZ ;  /* 0x000000ff00387c82 */ /* 0x000fe20008000000 */
[----:B------:R-:W-:Y:S01]  /*4f30*/  UIADD3 UR52, UPT, UPT, UR48, 0x200, URZ ;  /* 0x0000020030347890 */ /* 0x000fe2000fffe0ff */
[----:B------:R-:W-:Y:S01]  /*4f40*/  UMOV UR50, URZ ;  /* 0x000000ff00327c82 */ /* 0x000fe20008000000 */
[----:B------:R-:W-:-:S04]  /*4f50*/  UMOV UR49, URZ ;  /* 0x000000ff00317c82 */ /* 0x000fc80008000000 */
[----:B------:R-:W1:Y:S08]  /*4f60*/  LDC.64 R24, c[0x0][0xb18] ;  /* 0x0002c600ff187b82 */ /* 0x000e700000000a00 */
[----:B------:R-:W1:Y:S08]  /*4f70*/  LDC.64 R22, c[0x0][0xb28] ;  /* 0x0002ca00ff167b82 */ /* 0x000e700000000a00 */
[----:B------:R-:W1:Y:S01]  /*4f80*/  LDC.64 R54, c[0x0][0x8b0] ;  /* 0x00022c00ff367b82 */ /* 0x000e620000000a00 */
[----:B---3--:R-:W-:-:S07]  /*4f90*/  IMAD.IADD R32, R0, 0x1, R32 ;  /* 0x0000000100207824 */ /* 0x008fce00078e0220 */
[----:B------:R-:W3:Y:S08]  /*4fa0*/  LDC.64 R52, c[0x0][0x8a8] ;  /* 0x00022a00ff347b82 */ /* 0x000ef00000000a00 */
[----:B--2-4-:R-:W1:Y:S02]  /*4fb0*/  LDC R62, c[0x0][0x374] ;  /* 0x0000dd00ff3e7b82 */ /* 0x014e640000000800 */
.L_x_112:
[----:B------:R-:W-:Y:S02]  /*4fc0*/  LEA R0, R73, UR48, 0x3 ;  /* 0x0000003049007c11 */ /* 0x000fe4000f8e18ff */
[----:B------:R-:W-:Y:S02]  /*4fd0*/  SHF.L.U32 R2, R67, 0x1f, RZ ;  /* 0x0000001f43027819 */ /* 0x000fe400000006ff */
[----:B-1----:R-:W-:Y:S02]  /*4fe0*/  LEA R16, R73, UR48, 0x4 ;  /* 0x0000003049107c11 */ /* 0x002fe4000f8e20ff */
[----:B------:R-:W2:Y:S02]  /*4ff0*/  SYNCS.PHASECHK.TRANS64.TRYWAIT P0, [R0+URZ+0xa0], R2 ;  /* 0x0000a002000075a7 */ /* 0x000ea400080011ff */
[----:B--2---:R-:W-:Y:S05]  /*5000*/  @!P0 BRA `(.L_x_82) ;  /* 0x0000002800cc8947 */ /* 0x004fea0003800000 */
.L_x_158:
[----:B------:R-:W4:Y:S01]  /*5010*/  LDC.64 R10, c[0x0][0xb10] ;  /* 0x0002c400ff0a7b82 */ /* 0x000f220000000a00 */
[----:B------:R-:W3:Y:S01]  /*5020*/  LDS.128 R16, [R16+0x130] ;  /* 0x0001300010107984 */ /* 0x000ee20000000c00 */
[----:B-1----:R-:W-:Y:S01]  /*5030*/  ISETP.NE.AND P1, PT, R27, 0x1, PT ;  /* 0x000000011b00780c */ /* 0x002fe20003f25270 */
[----:B--2---:R-:W-:Y:S01]  /*5040*/  VIADD R0, R0, 0xb0 ;  /* 0x000000b000007836 */ /* 0x004fe20000000000 */
[----:B------:R-:W-:Y:S04]  /*5050*/  ISETP.GE.AND P0, PT, R26, 0x1, PT ;  /* 0x000000011a00780c */ /* 0x000fe80003f06270 */
[----:B------:R-:W1:Y:S01]  /*5060*/  LDC.64 R8, c[0x0][0xb18] ;  /* 0x0002c600ff087b82 */ /* 0x000e620000000a00 */
[----:B------:R-:W-:Y:S01]  /*5070*/  PRMT R0, RZ, 0x654, R0 ;  /* 0x00000654ff007816 */ /* 0x000fe20000000000 */
[----:B------:R-:W-:Y:S01]  /*5080*/  @!PT LDS RZ, [RZ] ;  /* 0x00000000fffff984 */ /* 0x000fe20000000800 */
[----:B------:R-:W-:Y:S01]  /*5090*/  @!PT LDS RZ, [RZ] ;  /* 0x00000000fffff984 */ /* 0x000fe20000000800 */
[----:B------:R-:W-:Y:S01]  /*50a0*/  @!PT LDS RZ, [RZ] ;  /* 0x00000000fffff984 */ /* 0x000fe20000000800 */
[----:B------:R-:W-:Y:S01]  /*50b0*/  @!PT LDS RZ, [RZ] ;  /* 0x00000000fffff984 */ /* 0x000fe20000000800 */
[----:B------:R2:W-:Y:S06]  /*50c0*/  MEMBAR.ALL.CTA ;  /* 0x0000000000007992 */ /* 0x0005ec0000008000 */
[----:B--2---:R-:W2:Y:S01]  /*50d0*/  FENCE.VIEW.ASYNC.S ;  /* 0x00000000000073c6 */ /* 0x004ea20000000000 */
[----:B------:R-:W1:Y:S08]  /*50e0*/  @!P1 LDC R12, c[0x0][0xb20] ;  /* 0x0002c800ff0c9b82 */ /* 0x000e700000000800 */
[----:B------:R-:W1:Y:S01]  /*50f0*/  @!P1 LDC R7, c[0x0][0xb0c] ;  /* 0x0002c300ff079b82 */ /* 0x000e620000000800 */
[----:B--2---:R2:W-:Y:S01]  /*5100*/  SYNCS.ARRIVE.TRANS64.RED.A1T0 RZ, [R0+URZ], RZ ;  /* 0x000000ff00ff79a7 */ /* 0x0045e200081004ff */
[----:B---3--:R-:W-:Y:S04]  /*5110*/  LOP3.LUT P4, RZ, R18, 0x1, RZ, 0xc0, !PT ;  /* 0x0000000112ff7812 */ /* 0x008fe8000788c0ff */
[----:B------:R-:W-:Y:S09]  /*5120*/  P2R R71, PR, RZ, 0x10 ;  /* 0x00000010ff477803 */ /* 0x000ff20000000000 */
[----:B------:R-:W-:Y:S02]  /*5130*/  @P4 MOV R30, R16 ;  /* 0x00000010001e4202 */ /* 0x000fe40000000f00 */
[----:B------:R-:W-:Y:S01]  /*5140*/  @P4 LOP3.LUT R29, R17, 0xffff, RZ, 0xc0, !PT ;  /* 0x0000ffff111d4812 */ /* 0x000fe200078ec0ff */
[----:B--2-4-:R-:W-:Y:S06]  /*5150*/  @!P0 BRA `(.L_x_83) ;  /* 0x0000000000a48947 */ /* 0x014fec0003800000 */
[----:B------:R-:W-:Y:S01]  /*5160*/  IMAD.HI.U32 R0, R62, R25, RZ ;  /* 0x000000193e007227 */ /* 0x000fe200078e00ff */
[----:B------:R-:W-:Y:S02]  /*5170*/  ISETP.NE.AND P0, PT, R24, 0x1, PT ;  /* 0x000000011800780c */ /* 0x000fe40003f05270 */
[----:B------:R-:W-:Y:S01]  /*5180*/  ISETP.NE.AND P2, PT, R26, 0x1, PT ;  /* 0x000000011a00780c */ /* 0x000fe20003f45270 */
[----:B------:R-:W-:Y:S01]  /*5190*/  IMAD.HI.U32 R4, R63, R56, RZ ;  /* 0x000000383f047227 */ /* 0x000fe200078e00ff */
[----:B------:R-:W-:Y:S02]  /*51a0*/  SHF.R.U32.HI R0, RZ, R61, R0 ;  /* 0x0000003dff007219 */ /* 0x000fe40000011600 */
[----:B------:R-:W-:Y:S01]  /*51b0*/  ISETP.NE.AND P3, PT, R28, 0x1, PT ;  /* 0x000000011c00780c */ /* 0x000fe20003f65270 */
[----:B------:R-:W-:Y:S01]  /*51c0*/  IMAD.HI.U32 R6, R29, R25, RZ ;  /* 0x000000191d067227 */ /* 0x000fe200078e00ff */
[-C--:B------:R-:W-:Y:S02]  /*51d0*/  SHF.R.U32.HI R4, RZ, R57.reuse, R4 ;  /* 0x00000039ff047219 */ /* 0x080fe40000011604 */
[----:B------:R-:W-:Y:S01]  /*51e0*/  SEL R0, R62, R0, !P0 ;  /* 0x000000003e007207 */ /* 0x000fe20004000000 */
[----:B------:R-:W-:Y:S01]  /*51f0*/  IMAD.HI.U32 R5, R30, R56, RZ ;  /* 0x000000381e057227 */ /* 0x000fe200078e00ff */
[----:B------:R-:W-:Y:S03]  /*5200*/  SEL R4, R63, R4, !P3 ;  /* 0x000000043f047207 */ /* 0x000fe60005800000 */
[-C--:B------:R-:W-:Y:S01]  /*5210*/  IMAD.HI.U32 R3, R0, R22.reuse, RZ ;  /* 0x0000001600037227 */ /* 0x080fe200078e00ff */
[----:B------:R-:W-:Y:S03]  /*5220*/  SHF.R.U32.HI R5, RZ, R57, R5 ;  /* 0x00000039ff057219 */ /* 0x000fe60000011605 */
[----:B------:R-:W-:Y:S01]  /*5230*/  IMAD.HI.U32 R2, R4, R22, RZ ;  /* 0x0000001604027227 */ /* 0x000fe200078e00ff */
[----:B------:R-:W-:Y:S02]  /*5240*/  @P2 SHF.R.U32.HI R0, RZ, R23, R3 ;  /* 0x00000017ff002219 */ /* 0x000fe40000011603 */
[----:B------:R-:W-:Y:S02]  /*5250*/  SHF.R.U32.HI R3, RZ, R61, R6 ;  /* 0x0000003dff037219 */ /* 0x000fe40000011606 */
[----:B------:R-:W-:Y:S01]  /*5260*/  @P2 SHF.R.U32.HI R4, RZ, R23, R2 ;  /* 0x00000017ff042219 */ /* 0x000fe20000011602 */
[----:B------:R-:W-:Y:S01]  /*5270*/  IMAD R0, R26, R0, RZ ;  /* 0x000000001a007224 */ /* 0x000fe200078e02ff */
[----:B------:R-:W-:Y:S02]  /*5280*/  SEL R3, R29, R3, !P0 ;  /* 0x000000031d037207 */ /* 0x000fe40004000000 */
[----:B------:R-:W-:Y:S01]  /*5290*/  SEL R2, R30, R5, !P3 ;  /* 0x000000051e027207 */ /* 0x000fe20005800000 */
[----:B------:R-:W-:Y:S01]  /*52a0*/  IMAD R5, R26, R4, RZ ;  /* 0x000000041a057224 */ /* 0x000fe200078e02ff */
[C---:B------:R-:W-:Y:S01]  /*52b0*/  ISETP.GE.AND P0, PT, R3.reuse, R0, PT ;  /* 0x000000000300720c */ /* 0x040fe20003f06270 */
[C---:B------:R-:W-:Y:S03]  /*52c0*/  IMAD.HI.U32 R0, R3.reuse, R22, RZ ;  /* 0x0000001603007227 */ /* 0x040fe600078e00ff */
[C---:B------:R-:W-:Y:S02]  /*52d0*/  ISETP.GE.OR P0, PT, R2.reuse, R5, P0 ;  /* 0x000000050200720c */ /* 0x040fe40000706670 */
[----:B------:R-:W-:Y:S04]  /*52e0*/  SHF.R.U32.HI R0, RZ, R23, R0 ;  /* 0x00000017ff007219 */ /* 0x000fe80000011600 */
[C---:B------:R-:W-:Y:S05]  /*52f0*/  SEL R6, R3.reuse, R0, !P2 ;  /* 0x0000000003067207 */ /* 0x040fea0005000000 */
        /* <DEDUP_REMOVED lines=14> */
[----:B------:R-:W-:Y:S07]  /*53e0*/  IMAD R29, R3, R24, R29 ;  /* 0x00000018031d7224 */ /* 0x000fee00078e021d */
.L_x_83:
[----:B-1----:R-:W-:Y:S01]  /*53f0*/  @!P1 ISETP.NE.AND P0, PT, R8, 0x1, PT ;  /* 0x000000010800980c */ /* 0x002fe20003f05270 */
[----:B------:R-:W-:Y:S01]  /*5400*/  @!P1 IMAD.HI.U32 R0, R30, R10, RZ ;  /* 0x0000000a1e009227 */ /* 0x000fe200078e00ff */
[----:B------:R-:W-:Y:S01]  /*5410*/  @!P1 ISETP.NE.AND P2, PT, R7, 0x1, PT ;  /* 0x000000010700980c */ /* 0x000fe20003f45270 */
[----:B------:R-:W-:Y:S01]  /*5420*/  ULOP3.LUT UP0, URZ, UR52, 0x1b0, URZ, 0xc0, !UPT ;  /* 0x000001b034ff7892 */ /* 0x000fe2000f80c0ff */
[----:B------:R-:W-:Y:S01]  /*5430*/  R2UR UR42, R21 ;  /* 0x00000000152a72ca */ /* 0x000fe200000e0000 */
[----:B------:R-:W-:Y:S01]  /*5440*/  @!P1 IMAD.HI.U32 R2, R29, R9, RZ ;  /* 0x000000091d029227 */ /* 0x000fe200078e00ff */
[----:B------:R-:W-:Y:S02]  /*5450*/  @!P1 SHF.R.U32.HI R0, RZ, R11, R0 ;  /* 0x0000000bff009219 */ /* 0x000fe40000011600 */
[----:B------:R-:W-:Y:S01]  /*5460*/  R2UR UR41, R20 ;  /* 0x00000000142972ca */ /* 0x000fe200000e0000 */
[----:B------:R-:W-:Y:S01]  /*5470*/  VIADD R73, R73, 0x1 ;  /* 0x0000000149497836 */ /* 0x000fe20000000000 */
[----:B------:R-:W-:Y:S02]  /*5480*/  @!P1 SHF.R.U32.HI R2, RZ, R12, R2 ;  /* 0x0000000cff029219 */ /* 0x000fe40000011602 */
[----:B------:R-:W-:Y:S02]  /*5490*/  @!P1 SEL R3, R30, R0, !P2 ;  /* 0x000000001e039207 */ /* 0x000fe40005000000 */
[----:B------:R-:W-:Y:S02]  /*54a0*/  @!P1 SEL R2, R29, R2, !P0 ;  /* 0x000000021d029207 */ /* 0x000fe40004000000 */
[----:B------:R-:W-:Y:S01]  /*54b0*/  @P4 SHF.R.U32.HI R66, RZ, 0x10, R17 ;  /* 0x00000010ff424819 */ /* 0x000fe20000011611 */
[----:B------:R-:W-:Y:S02]  /*54c0*/  USHF.L.U32 UR42, UR42, 0x6, URZ ;  /* 0x000000062a2a7899 */ /* 0x000fe400080006ff */
[----:B------:R-:W-:Y:S02]  /*54d0*/  @!P1 IMAD.IADD R0, R2, 0x1, -R3 ;  /* 0x0000000102009824 */ /* 0x000fe400078e0a03 */
[----:B------:R-:W-:Y:S01]  /*54e0*/  @!P1 IMAD.IADD R2, R3, 0x1, -R2 ;  /* 0x0000000103029824 */ /* 0x000fe200078e0a02 */
[----:B------:R-:W-:Y:S01]  /*54f0*/  USHF.L.U32 UR41, UR41, 0x6, URZ ;  /* 0x0000000629297899 */ /* 0x000fe200080006ff */
[----:B------:R-:W-:Y:S02]  /*5500*/  @!P1 IMAD R30, R0, R7, R30 ;  /* 0x00000007001e9224 */ /* 0x000fe400078e021e */
[----:B------:R-:W-:Y:S01]  /*5510*/  @!P1 IMAD R29, R2, R8, R29 ;  /* 0x00000008021d9224 */ /* 0x000fe200078e021d */
[----:B------:R-:W-:Y:S08]  /*5520*/  BRA.U !UP0, `(.L_x_84) ;  /* 0x00000001087c7547 */ /* 0x000ff0000b800000 */
[----:B------:R-:W1:Y:S01]  /*5530*/  LDCU.64 UR8, c[0x4][0x80] ;  /* 0x01001000ff0877ac */ /* 0x000e620008000a00 */
[----:B------:R-:W-:Y:S01]  /*5540*/  MOV R2, 0x0 ;  /* 0x0000000000027802 */ /* 0x000fe20000000f00 */
[----:B------:R-:W-:Y:S02]  /*5550*/  HFMA2 R12, -RZ, RZ, 0, 5.9604644775390625e-08 ;  /* 0x00000001ff0c7431 */ /* 0x000fe400000001ff */
[----:B------:R-:W-:Y:S01]  /*5560*/  IMAD.MOV.U32 R8, RZ, RZ, 0x70 ;  /* 0x00000070ff087424 */ /* 0x000fe200078e00ff */
[----:B------:R2:W3:Y:S01]  /*5570*/  LDC.64 R14, c[0x4][R2] ;  /* 0x01000000020e7b82 */ /* 0x0004e20000000a00 */
[----:B------:R-:W4:Y:S01]  /*5580*/  LDCU.64 UR6, c[0x4][0x88] ;  /* 0x01001100ff0677ac */ /* 0x000f220008000a00 */
[----:B------:R-:W-:Y:S01]  /*5590*/  IMAD.MOV.U32 R13, RZ, RZ, RZ ;  /* 0x000000ffff0d7224 */ /* 0x000fe200078e00ff */
[----:B------:R-:W2:Y:S01]  /*55a0*/  LDCU.64 UR4, c[0x4][0x8] ;  /* 0x01000100ff0477ac */ /* 0x000ea20008000a00 */
[----:B-1----:R-:W-:Y:S01]  /*55b0*/  MOV R5, UR9 ;  /* 0x0000000900057c02 */ /* 0x002fe20008000f00 */
[----:B------:R-:W-:Y:S01]  /*55c0*/  IMAD.U32 R4, RZ, RZ, UR8 ;  /* 0x00000008ff047e24 */ /* 0x000fe2000f8e00ff */
[----:B----4-:R-:W-:Y:S01]  /*55d0*/  MOV R7, UR7 ;  /* 0x0000000700077c02 */ /* 0x010fe20008000f00 */
[----:B------:R-:W-:Y:S01]  /*55e0*/  IMAD.U32 R6, RZ, RZ, UR6 ;  /* 0x00000006ff067e24 */ /* 0x000fe2000f8e00ff */
[----:B--2---:R-:W-:Y:S01]  /*55f0*/  MOV R11, UR5 ;  /* 0x00000005000b7c02 */ /* 0x004fe20008000f00 */
[----:B------:R-:W-:Y:S02]  /*5600*/  IMAD.U32 R10, RZ, RZ, UR4 ;  /* 0x00000004ff0a7e24 */ /* 0x000fe4000f8e00ff */
[----:B------:R-:W-:Y:S07]  /*5610*/  LEPC R20, `(.L_x_85) ;  /* 0x000000001014794e */ /* 0x000fee0000000000 */
[----:B---3-5:R-:W-:Y:S05]  /*5620*/  CALL.ABS.NOINC R14 ;  /* 0x000000000e007343 */ /* 0x028fea0003c00000 */
.L_x_85:
[----:B------:R-:W1:Y:S01]  /*5630*/  LDCU.64 UR8, c[0x4][0x80] ;  /* 0x01001000ff0877ac */ /* 0x000e620008000a00 */
[----:B------:R-:W2:Y:S01]  /*5640*/  LDC.64 R2, c[0x4][R2] ;  /* 0x0100000002027b82 */ /* 0x000ea20000000a00 */
[----:B------:R-:W-:Y:S02]  /*5650*/  HFMA2 R12, -RZ, RZ, 0, 5.9604644775390625e-08 ;  /* 0x00000001ff0c7431 */ /* 0x000fe400000001ff */
[----:B------:R-:W-:Y:S02]  /*5660*/  IMAD.MOV.U32 R8, RZ, RZ, 0x70 ;  /* 0x00000070ff087424 */ /* 0x000fe400078e00ff */
[----:B------:R-:W-:Y:S01]  /*5670*/  IMAD.MOV.U32 R13, RZ, RZ, RZ ;  /* 0x000000ffff0d7224 */ /* 0x000fe200078e00ff */
[----:B------:R-:W3:Y:S01]  /*5680*/  LDCU.64 UR6, c[0x4][0x88] ;  /* 0x01001100ff0677ac */ /* 0x000ee20008000a00 */
[----:B------:R-:W4:Y:S01]  /*5690*/  LDCU.64 UR4, c[0x4][0x8] ;  /* 0x01000100ff0477ac */ /* 0x000f220008000a00 */
[----:B-1----:R-:W-:Y:S02]  /*56a0*/  MOV R4, UR8 ;  /* 0x0000000800047c02 */ /* 0x002fe40008000f00 */
[----:B------:R-:W-:Y:S02]  /*56b0*/  MOV R5, UR9 ;  /* 0x0000000900057c02 */ /* 0x000fe40008000f00 */
[----:B---3--:R-:W-:Y:S01]  /*56c0*/  MOV R7, UR7 ;  /* 0x0000000700077c02 */ /* 0x008fe20008000f00 */
[----:B------:R-:W-:Y:S01]  /*56d0*/  IMAD.U32 R6, RZ, RZ, UR6 ;  /* 0x00000006ff067e24 */ /* 0x000fe2000f8e00ff */
[----:B----4-:R-:W-:Y:S01]  /*56e0*/  MOV R11, UR5 ;  /* 0x00000005000b7c02 */ /* 0x010fe20008000f00 */
[----:B------:R-:W-:Y:S02]  /*56f0*/  IMAD.U32 R10, RZ, RZ, UR4 ;  /* 0x00000004ff0a7e24 */ /* 0x000fe4000f8e00ff */
[----:B------:R-:W-:Y:S07]  /*5700*/  LEPC R20, `(.L_x_84) ;  /* 0x000000001014794e */ /* 0x000fee0000000000 */
[----:B--2---:R-:W-:Y:S05]  /*5710*/  CALL.ABS.NOINC R2 ;  /* 0x0000000002007343 */ /* 0x004fea0003c00000 */
.L_x_84:
[----:B------:R-:W-:Y:S01]  /*5720*/  ISETP.NE.U32.AND P4, PT, R54, RZ, PT ;  /* 0x000000ff3600720c */ /* 0x000fe20003f85070 */
[----:B------:R-:W-:Y:S01]  /*5730*/  UISETP.NE.AND UP2, UPT, UR53, URZ, UPT ;  /* 0x000000ff3500728c */ /* 0x000fe2000bf45270 */
[----:B------:R-:W-:Y:S01]  /*5740*/  ISETP.NE.U32.AND P2, PT, RZ, UR38, PT ;  /* 0x00000026ff007c0c */ /* 0x000fe2000bf45070 */
[----:B------:R-:W-:Y:S01]  /*5750*/  UISETP.NE.U32.AND UP1, UPT, UR44, URZ, UPT ;  /* 0x000000ff2c00728c */ /* 0x000fe2000bf25070 */
[----:B------:R-:W-:Y:S01]  /*5760*/  ISETP.NE.AND.EX P4, PT, R55, RZ, PT, P4 ;  /* 0x000000ff3700720c */ /* 0x000fe20003f85340 */
[----:B------:R-:W-:Y:S01]  /*5770*/  UPLOP3.LUT UP0, UPT, UPT, UPT, UPT, 0x40, 0x4 ;  /* 0x000000000004789c */ /* 0x000fe20003f0e870 */
[----:B------:R-:W-:Y:S01]  /*5780*/  ISETP.NE.AND.EX P2, PT, RZ, UR39, PT, P2 ;  /* 0x00000027ff007c0c */ /* 0x000fe2000bf45320 */
[----:B------:R-:W-:Y:S01]  /*5790*/  UISETP.NE.AND.EX UP1, UPT, UR45, URZ, UPT, UP1 ;  /* 0x000000ff2d00728c */ /* 0x000fe2000bf25310 */
[----:B------:R-:W-:Y:S04]  /*57a0*/  PLOP3.LUT P1, PT, PT, PT, UP2, 0x80, 0x8 ;  /* 0x000000000008781c */ /* 0x000fe80003f2f028 */
[----:B------:R-:W-:Y:S06]  /*57b0*/  @UP2 UPLOP3.LUT UP0, UPT, UPT, UPT, UP1, 0x80, 0x8 ;  /* 0x000000000008289c */ /* 0x000fec0003f0f010 */
[----:B------:R-:W-:Y:S01]  /*57c0*/  PLOP3.LUT P0, PT, PT, PT, UP0, 0x80, 0x8 ;  /* 0x000000000008781c */ /* 0x000fe20003f0f008 */
[----:B------:R-:W-:Y:S01]  /*57d0*/  @!UPT UIADD3 URZ, UPT, UPT, URZ, URZ, URZ ;  /* 0x000000fffffff290 */ /* 0x000fe2000fffe0ff */
[----:B------:R-:W-:Y:S11]  /*57e0*/  BRA.U !UP1, `(.L_x_86) ;  /* 0x0000000109387547 */ /* 0x000ff6000b800000 */
[----:B------:R-:W-:Y:S01]  /*57f0*/  UISETP.NE.U32.AND UP0, UPT, UR38, URZ, UPT ;  /* 0x000000ff2600728c */ /* 0x000fe2000bf05070 */
[----:B------:R-:W-:Y:S02]  /*5800*/  HFMA2 R0, -RZ, RZ, 0, 5.9604644775390625e-08 ;  /* 0x00000001ff007431 */ /* 0x000fe400000001ff */
[----:B------:R-:W-:Y:S01]  /*5810*/  IMAD.MOV.U32 R60, RZ, RZ, 0x1 ;  /* 0x00000001ff3c7424 */ /* 0x000fe200078e00ff */
[----:B------:R-:W-:Y:S06]  /*5820*/  UISETP.NE.AND.EX UP0, UPT, UR39, URZ, UPT, UP0 ;  /* 0x000000ff2700728c */ /* 0x000fec000bf05300 */
[----:B------:R-:W-:Y:S05]  /*5830*/  PLOP3.LUT P3, PT, PT, PT, UP0, 0x80, 0x8 ;  /* 0x000000000008781c */ /* 0x000fea0003f6f008 */
[----:B------:R-:W1:Y:S01]  /*5840*/  @UP0 LDCU.64 UR6, c[0x0][0x888] ;  /* 0x00011100ff0607ac */ /* 0x000e620008000a00 */
[----:B------:R-:W-:Y:S07]  /*5850*/  @UP0 UIMAD UR4, UR36, UR44, URZ ;  /* 0x0000002c240402a4 */ /* 0x000fee000f8e02ff */
[----:B------:R-:W-:Y:S01]  /*5860*/  @!P3 PRMT R60, R0, 0x7610, R60 ;  /* 0x00007610003cb816 */ /* 0x000fe2000000003c */
[----:B-1----:R-:W-:Y:S03]  /*5870*/  @UP0 UIMAD.WIDE UR6, UR4, 0x4, UR6 ;  /* 0x00000004040608a5 */ /* 0x002fe6000f8e0206 */
[----:B------:R-:W1:Y:S03]  /*5880*/  @!UP0 LDCU UR4, c[0x0][0x880] ;  /* 0x00011000ff0487ac */ /* 0x000e660008000800 */
[----:B------:R-:W-:Y:S01]  /*5890*/  IMAD.U32 R2, RZ, RZ, UR6 ;  /* 0x00000006ff027e24 */ /* 0x000fe2000f8e00ff */
[----:B------:R-:W-:Y:S05]  /*58a0*/  MOV R3, UR7 ;  /* 0x0000000700037c02 */ /* 0x000fea0008000f00 */
[----:B-----5:R2:W5:Y:S02]  /*58b0*/  @P3 LDG.E R35, desc[UR46][R2.64] ;  /* 0x0000002e02233981 */ /* 0x020564000c1e1900 */
[----:B-12---:R-:W-:Y:S02]  /*58c0*/  @!P3 IMAD.U32 R35, RZ, RZ, UR4 ;  /* 0x00000004ff23be24 */ /* 0x006fe4000f8e00ff */
.L_x_86:
[----:B------:R-:W-:Y:S05]  /*58d0*/  @!P4 BRA `(.L_x_87) ;  /* 0x000000000020c947 */ /* 0x000fea0003800000 */
[----:B------:R-:W-:Y:S04]  /*58e0*/  ISETP.NE.U32.AND P3, PT, R52, RZ, PT ;  /* 0x000000ff3400720c */ /* 0x000fe80003f65070 */
[----:B------:R-:W-:Y:S11]  /*58f0*/  ISETP.NE.AND.EX P3, PT, R53, RZ, PT, P3 ;  /* 0x000000ff3500720c */ /* 0x000ff60003f65330 */
[----:B------:R-:W-:Y:S02]  /*5900*/  @!UPT UIADD3 URZ, UPT, UPT, URZ, URZ, URZ ;  /* 0x000000fffffff290 */ /* 0x000fe4000fffe0ff */
[----:B------:R-:W1:Y:S01]  /*5910*/  @P3 LDC.64 R2, c[0x0][0x8a8] ;  /* 0x00022a00ff023b82 */ /* 0x000e620000000a00 */
[----:B------:R-:W-:Y:S04]  /*5920*/  @P3 IMAD R0, R54, UR36, RZ ;  /* 0x0000002436003c24 */ /* 0x000fe8000f8e02ff */
[----:B-1----:R-:W-:Y:S05]  /*5930*/  @P3 IMAD.WIDE R2, R0, 0x4, R2 ;  /* 0x0000000400023825 */ /* 0x002fea00078e0202 */
[----:B-----5:R1:W5:Y:S02]  /*5940*/  @P3 LDG.E R33, desc[UR46][R2.64] ;  /* 0x0000002e02213981 */ /* 0x020364000c1e1900 */
[----:B-1----:R-:W2:Y:S02]  /*5950*/  @!P3 LDC R33, c[0x0][0x8a0] ;  /* 0x00022800ff21bb82 */ /* 0x002ea40000000800 */
.L_x_87:
[----:B-----5:R-:W-:Y:S01]  /*5960*/  FSETP.NEU.AND P3, PT, R35, RZ, PT ;  /* 0x000000ff2300720b */ /* 0x020fe20003f6d000 */
[----:B------:R-:W-:Y:S01]  /*5970*/  IMAD.U32 R2, RZ, RZ, UR56 ;  /* 0x00000038ff027e24 */ /* 0x000fe2000f8e00ff */
[----:B------:R-:W-:Y:S01]  /*5980*/  SEL R5, RZ, 0xffffffff, P2 ;  /* 0xffffffffff057807 */ /* 0x000fe20001000000 */
[----:B------:R-:W-:Y:S01]  /*5990*/  ULOP3.LUT UR4, UR51, 0x1, URZ, 0x3c, !UPT ;  /* 0x0000000133047892 */ /* 0x000fe2000f8e3cff */
[----:B------:R-:W-:Y:S01]  /*59a0*/  @P1 LOP3.LUT P2, RZ, R60, 0xff, RZ, 0xc0, !PT ;  /* 0x000000ff3cff1812 */ /* 0x000fe2000784c0ff */
[----:B------:R-:W-:Y:S01]  /*59b0*/  BSSY B1, `(.L_x_88) ;  /* 0x000003d000017945 */ /* 0x000fe20003800000 */
[----:B------:R-:W-:Y:S01]  /*59c0*/  @P1 SEL R0, RZ, 0xffffffff, P3 ;  /* 0xffffffffff001807 */ /* 0x000fe20001800000 */
[----:B------:R-:W-:Y:S01]  /*59d0*/  IMAD.MOV.U32 R47, RZ, RZ, 0x1 ;  /* 0x00000001ff2f7424 */ /* 0x000fe200078e00ff */
[----:B------:R-:W-:Y:S01]  /*59e0*/  LEA R2, R2, UR48, 0x3 ;  /* 0x0000003002027c11 */ /* 0x000fe2000f8e18ff */
[----:B------:R-:W-:Y:S01]  /*59f0*/  IMAD.U32 R45, RZ, RZ, UR4 ;  /* 0x00000004ff2d7e24 */ /* 0x000fe2000f8e00ff */
[----:B------:R-:W-:Y:S01]  /*5a00*/  @P0 SEL R0, R5, R0, !P2 ;  /* 0x0000000005000207 */ /* 0x000fe20005000000 */
[----:B------:R-:W-:Y:S01]  /*5a10*/  IMAD.U32 R46, RZ, RZ, UR56 ;  /* 0x00000038ff2e7e24 */ /* 0x000fe2000f8e00ff */
[C---:B------:R-:W-:Y:S02]  /*5a20*/  LEA R44, R31.reuse, UR48, 0x3 ;  /* 0x000000301f2c7c11 */ /* 0x040fe4000f8e18ff */
[----:B------:R-:W-:Y:S02]  /*5a30*/  CS2R R50, SRZ ;  /* 0x0000000000327805 */ /* 0x000fe4000001ff00 */
[----:B------:R-:W-:Y:S02]  /*5a40*/  @P1 LOP3.LUT R0, R0, 0x1, RZ, 0xc0, !PT ;  /* 0x0000000100001812 */ /* 0x000fe400078ec0ff */
[----:B------:R-:W-:Y:S02]  /*5a50*/  CS2R R48, SRZ ;  /* 0x0000000000307805 */ /* 0x000fe4000001ff00 */
[----:B------:R-:W-:Y:S02]  /*5a60*/  SHF.L.U32 R3, R68, 0x1f, RZ ;  /* 0x0000001f44037819 */ /* 0x000fe400000006ff */
[----:B------:R-:W-:Y:S02]  /*5a70*/  CS2R R42, SRZ ;  /* 0x00000000002a7805 */ /* 0x000fe4000001ff00 */
[----:B------:R-:W-:Y:S02]  /*5a80*/  ISETP.NE.U32.OR P5, PT, R0, 0x1, !P1 ;  /* 0x000000010000780c */ /* 0x000fe40004fa5470 */
[----:B------:R-:W-:Y:S02]  /*5a90*/  CS2R R40, SRZ ;  /* 0x0000000000287805 */ /* 0x000fe4000001ff00 */
[----:B------:R-:W-:Y:S02]  /*5aa0*/  PLOP3.LUT P2, PT, PT, PT, UP1, 0x80, 0x8 ;  /* 0x000000000008781c */ /* 0x000fe40003f4f018 */
[----:B------:R-:W-:Y:S02]  /*5ab0*/  LEA.HI R34, R31, R31, RZ, 0x1 ;  /* 0x0000001f1f227211 */ /* 0x000fe400078f08ff */
[----:B------:R-:W-:Y:S02]  /*5ac0*/  LOP3.LUT P4, R72, R60, 0xff, RZ, 0xc0, !PT ;  /* 0x000000ff3c487812 */ /* 0x000fe4000788c0ff */
[----:B------:R-:W-:Y:S02]  /*5ad0*/  SEL R4, RZ, 0xffffffff, P3 ;  /* 0xffffffffff047807 */ /* 0x000fe40001800000 */
[----:B------:R-:W-:Y:S02]  /*5ae0*/  P2R R74, PR, RZ, 0x20 ;  /* 0x00000020ff4a7803 */ /* 0x000fe40000000000 */
[----:B------:R-:W-:Y:S03]  /*5af0*/  @P5 SHF.L.U32 R0, R45, 0x1f, RZ ;  /* 0x0000001f2d005819 */ /* 0x000fe600000006ff */
[----:B------:R-:W-:Y:S01]  /*5b00*/  @P2 SEL R4, R5, R4, !P4 ;  /* 0x0000000405042207 */ /* 0x000fe20006000000 */
[----:B------:R1:W3:Y:S03]  /*5b10*/  @P5 SYNCS.PHASECHK.TRANS64.TRYWAIT P1, [R2+URZ+0x60], R0 ;  /* 0x00006000020055a7 */ /* 0x0002e600080211ff */
[----:B------:R-:W-:Y:S04]  /*5b20*/  LOP3.LUT R4, R4, 0x1, RZ, 0xc0, !PT ;  /* 0x0000000104047812 */ /* 0x000fe800078ec0ff */
[----:B------:R-:W-:Y:S04]  /*5b30*/  ISETP.NE.U32.AND P2, PT, R4, 0x1, PT ;  /* 0x000000010400780c */ /* 0x000fe80003f45070 */
[----:B------:R-:W-:Y:S01]  /*5b40*/  P2R R76, PR, RZ, 0x4 ;  /* 0x00000004ff4c7803 */ /* 0x000fe20000000000 */
[----:B------:R4:W2:Y:S01]  /*5b50*/  SYNCS.PHASECHK.TRANS64.TRYWAIT P0, [R44+URZ+0xc0], R3 ;  /* 0x0000c0032c0075a7 */ /* 0x0008a200080011ff */
[C---:B-1----:R-:W-:Y:S01]  /*5b60*/  IMAD.SHL.U32 R0, R34.reuse, 0x20, RZ ;  /* 0x0000002022007824 */ /* 0x042fe200078e00ff */
[----:B------:R-:W-:Y:S04]  /*5b70*/  LOP3.LUT R34, R34, 0xffe, RZ, 0xc0, !PT ;  /* 0x00000ffe22227812 */ /* 0x000fe800078ec0ff */
[----:B------:R-:W-:Y:S01]  /*5b80*/  LOP3.LUT R0, R0, 0xffffffc0, RZ, 0xc0, !PT ;  /* 0xffffffc000007812 */ /* 0x000fe200078ec0ff */
[----:B------:R-:W-:Y:S04]  /*5b90*/  IMAD.IADD R34, R31, 0x1, -R34 ;  /* 0x000000011f227824 */ /* 0x000fe800078e0a22 */
[----:B------:R-:W-:Y:S04]  /*5ba0*/  IMAD.IADD R0, R32, 0x1, R0 ;  /* 0x0000000120007824 */ /* 0x000fe800078e0200 */
[----:B------:R-:W-:Y:S01]  /*5bb0*/  IMAD R34, R34, 0x100000, R0 ;  /* 0x0010000022227824 */ /* 0x000fe200078e0200 */
[----:B---3--:R-:W-:Y:S01]  /*5bc0*/  @P5 SEL R47, RZ, 0x1, !P1 ;  /* 0x00000001ff2f5807 */ /* 0x008fe20004800000 */
[----:B----4-:R-:W-:Y:S06]  /*5bd0*/  @!P5 BRA `(.L_x_89) ;  /* 0x000000000068d947 */ /* 0x010fec0003800000 */
[----:B------:R-:W-:Y:S01]  /*5be0*/  HFMA2 R43, -RZ, RZ, 0, 0 ;  /* 0x00000000ff2b7431 */ /* 0x000fe200000001ff */
[----:B------:R-:W-:Y:S01]  /*5bf0*/  ISETP.NE.AND P1, PT, R47, RZ, PT ;  /* 0x000000ff2f00720c */ /* 0x000fe20003f25270 */
[----:B------:R-:W-:Y:S01]  /*5c00*/  IMAD.U32 R0, RZ, RZ, UR56 ;  /* 0x00000038ff007e24 */ /* 0x000fe2000f8e00ff */
[----:B------:R-:W-:Y:S11]  /*5c10*/  BSSY B0, `(.L_x_90) ;  /* 0x0000005000007945 */ /* 0x000ff60003800000 */
[----:B------:R-:W-:Y:S05]  /*5c20*/  @P1 BRA `(.L_x_91) ;  /* 0x00000000000c1947 */ /* 0x000fea0003800000 */
[----:B------:R-:W-:Y:S04]  /*5c30*/  SHF.L.U32 R4, R45, 0x1f, RZ ;  /* 0x0000001f2d047819 */ /* 0x000fe800000006ff */
[----:B------:R-:W1:Y:S02]  /*5c40*/  SYNCS.PHASECHK.TRANS64.TRYWAIT P1, [R2+URZ+0x60], R4 ;  /* 0x00006004020075a7 */ /* 0x000e6400080211ff */
[----:B-1----:R-:W-:Y:S05]  /*5c50*/  @!P1 BRA `(.L_x_92) ;  /* 0x0000001c00cc9947 */ /* 0x002fea0003800000 */
.L_x_91:
[----:B------:R-:W-:Y:S05]  /*5c60*/  BSYNC B0 ;  /* 0x0000000000007941 */ /* 0x000fea0003800000 */
.L_x_90:
[----:B------:R-:W-:Y:S01]  /*5c70*/  ISETP.NE.AND P1, PT, R76, RZ, PT ;  /* 0x000000ff4c00720c */ /* 0x000fe20003f25270 */
[----:B------:R-:W-:Y:S01]  /*5c80*/  IMAD.MOV.U32 R42, RZ, RZ, RZ ;  /* 0x000000ffff2a7224 */ /* 0x000fe200078e00ff */
[----:B------:R-:W-:Y:S02]  /*5c90*/  CS2R R40, SRZ ;  /* 0x0000000000287805 */ /* 0x000fe4000001ff00 */
[----:B------:R-:W-:Y:S02]  /*5ca0*/  CS2R R50, SRZ ;  /* 0x0000000000327805 */ /* 0x000fe4000001ff00 */
[----:B------:R-:W-:Y:S07]  /*5cb0*/  CS2R R48, SRZ ;  /* 0x0000000000307805 */ /* 0x000fee000001ff00 */
[----:B-1----:R-:W-:Y:S01]  /*5cc0*/  @P1 IMAD R2, R0, 0x800, R64 ;  /* 0x0000080000021824 */ /* 0x002fe200078e0240 */
[----:B------:R-:W-:Y:S05]  /*5cd0*/  @P1 WARPSYNC.ALL ;  /* 0x0000000000001948 */ /* 0x000fea0003800000 */
[----:B------:R-:W-:Y:S01]  /*5ce0*/  @P1 LEA R2, R2, UR48, 0x1 ;  /* 0x0000003002021c11 */ /* 0x000fe2000f8e08ff */
[----:B------:R-:W-:Y:S04]  /*5cf0*/  UIADD3 UR5, UPT, UPT, UR56, 0x1, URZ ;  /* 0x0000000138057890 */ /* 0x000fe8000fffe0ff */
[----:B------:R1:W3:Y:S01]  /*5d00*/  @P1 LDSM.16.M88.4 R40, [R2+0x200] ;  /* 0x000200000228183b */ /* 0x0002e20000000200 */
[----:B------:R-:W-:Y:S01]  /*5d10*/  UISETP.NE.AND UP0, UPT, UR5, 0x3, UPT ;  /* 0x000000030500788c */ /* 0x000fe2000bf05270 */
[----:B------:R-:W-:Y:S03]  /*5d20*/  @P1 IMAD R0, R69, 0x2, R2 ;  /* 0x0000000245001824 */ /* 0x000fe600078e0202 */
[----:B------:R-:W-:Y:S02]  /*5d30*/  USEL UR4, URZ, 0x1, UP0 ;  /* 0x00000001ff047887 */ /* 0x000fe40008000000 */
[----:B------:R1:W4:Y:S01]  /*5d40*/  @P1 LDSM.16.M88.4 R48, [R0+0x200] ;  /* 0x000200000030183b */ /* 0x0003220000000200 */
[----:B------:R-:W-:Y:S03]  /*5d50*/  USEL UR5, UR5, URZ, UP0 ;  /* 0x000000ff05057287 */ /* 0x000fe60008000000 */
[----:B------:R-:W-:Y:S03]  /*5d60*/  LOP3.LUT R45, R45, UR4, RZ, 0x3c, !PT ;  /* 0x000000042d2d7c12 */ /* 0x000fe6000f8e3cff */
[----:B------:R-:W-:Y:S02]  /*5d70*/  IMAD.U32 R46, RZ, RZ, UR5 ;  /* 0x00000005ff2e7e24 */ /* 0x000fe4000f8e00ff */
.L_x_89:
[----:B------:R-:W-:Y:S05]  /*5d80*/  BSYNC B1 ;  /* 0x0000000000017941 */ /* 0x000fea0003800000 */
.L_x_88:
[----:B-1----:R-:W-:Y:S04]  /*5d90*/  SHF.R.U32.HI R0, RZ, 0x15, R34 ;  /* 0x00000015ff007819 */ /* 0x002fe80000011622 */
[----:B------:R-:W-:Y:S01]  /*5da0*/  LOP3.LUT P1, RZ, R0, 0x3, R65, 0x48, !PT ;  /* 0x0000000300ff7812 */ /* 0x000fe20007824841 */
[----:B------:R-:W-:Y:S01]  /*5db0*/  @!UPT UIADD3 URZ, UPT, UPT, URZ, URZ, URZ ;  /* 0x000000fffffff290 */ /* 0x000fe2000fffe0ff */
[----:B--2---:R-:W-:Y:S11]  /*5dc0*/  @P0 BRA `(.L_x_93) ;  /* 0x0000000000080947 */ /* 0x004ff60003800000 */
[----:B------:R-:W1:Y:S02]  /*5dd0*/  SYNCS.PHASECHK.TRANS64.TRYWAIT P0, [R44+URZ+0xc0], R3 ;  /* 0x0000c0032c0075a7 */ /* 0x000e6400080011ff */
[----:B-1----:R-:W-:Y:S05]  /*5de0*/  @!P0 BRA `(.L_x_94) ;  /* 0x0000001c007c8947 */ /* 0x002fea0003800000 */
.L_x_93:
[----:B------:R-:W-:Y:S05]  /*5df0*/  @!P1 BRA `(.L_x_95) ;  /* 0x0000000000409947 */ /* 0x000fea0003800000 */
[----:B------:R-:W2:Y:S01]  /*5e00*/  LDCU.64 UR8, c[0x4][0x70] ;  /* 0x01000e00ff0877ac */ /* 0x000ea20008000a00 */
[----:B-1----:R-:W-:Y:S01]  /*5e10*/  MOV R3, 0x0 ;  /* 0x0000000000037802 */ /* 0x002fe20000000f00 */
[----:B------:R-:W-:Y:S02]  /*5e20*/  HFMA2 R12, -RZ, RZ, 0, 5.9604644775390625e-08 ;  /* 0x00000001ff0c7431 */ /* 0x000fe400000001ff */
[----:B------:R-:W-:Y:S02]  /*5e30*/  IMAD.MOV.U32 R8, RZ, RZ, 0x192 ;  /* 0x00000192ff087424 */ /* 0x000fe400078e00ff */
[----:B------:R-:W-:Y:S01]  /*5e40*/  IMAD.MOV.U32 R13, RZ, RZ, RZ ;  /* 0x000000ffff0d7224 */ /* 0x000fe200078e00ff */
[----:B------:R-:W1:Y:S01]  /*5e50*/  LDCU.64 UR6, c[0x4][0x78] ;  /* 0x01000f00ff0677ac */ /* 0x000e620008000a00 */
[----:B------:R-:W3:Y:S01]  /*5e60*/  LDC.64 R2, c[0x4][R3] ;  /* 0x0100000003027b82 */ /* 0x000ee20000000a00 */
[----:B------:R-:W5:Y:S01]  /*5e70*/  LDCU.64 UR4, c[0x4][0x10] ;  /* 0x01000200ff0477ac */ /* 0x000f620008000a00 */
[----:B--2---:R-:W-:Y:S01]  /*5e80*/  MOV R5, UR9 ;  /* 0x0000000900057c02 */ /* 0x004fe20008000f00 */
[----:B------:R-:W-:Y:S01]  /*5e90*/  IMAD.U32 R4, RZ, RZ, UR8 ;  /* 0x00000008ff047e24 */ /* 0x000fe2000f8e00ff */
[----:B-1----:R-:W-:Y:S01]  /*5ea0*/  MOV R7, UR7 ;  /* 0x0000000700077c02 */ /* 0x002fe20008000f00 */
[----:B------:R-:W-:Y:S01]  /*5eb0*/  IMAD.U32 R6, RZ, RZ, UR6 ;  /* 0x00000006ff067e24 */ /* 0x000fe2000f8e00ff */
[----:B-----5:R-:W-:Y:S01]  /*5ec0*/  MOV R11, UR5 ;  /* 0x00000005000b7c02 */ /* 0x020fe20008000f00 */
[----:B------:R-:W-:Y:S02]  /*5ed0*/  IMAD.U32 R10, RZ, RZ, UR4 ;  /* 0x00000004ff0a7e24 */ /* 0x000fe4000f8e00ff */
[----:B------:R-:W-:Y:S07]  /*5ee0*/  LEPC R20, `(.L_x_95) ;  /* 0x000000001014794e */ /* 0x000fee0000000000 */
[----:B---34-:R-:W-:Y:S05]  /*5ef0*/  CALL.ABS.NOINC R2 ;  /* 0x0000000002007343 */ /* 0x018fea0003c00000 */
.L_x_95:
[----:B-1-3--:R-:W-:Y:S01]  /*5f00*/  SHF.L.U32 R3, R40, 0x10, RZ ;  /* 0x0000001028037819 */ /* 0x00afe200000006ff */
[----:B------:R-:W-:Y:S05]  /*5f10*/  WARPSYNC.ALL ;  /* 0x0000000000007948 */ /* 0x000fea0003800000 */
[----:B------:R-:W-:Y:S01]  /*5f20*/  R2UR UR4, R34 ;  /* 0x00000000220472ca */ /* 0x000fe200000e0000 */
[----:B------:R-:W-:Y:S01]  /*5f30*/  BSSY.RECONVERGENT B0, `(.L_x_96) ;  /* 0x0000050000007945 */ /* 0x000fe20003800200 */
[----:B------:R-:W-:Y:S02]  /*5f40*/  SHF.L.U32 R20, R42, 0x10, RZ ;  /* 0x000000102a147819 */ /* 0x000fe400000006ff */
[----:B------:R-:W-:Y:S02]  /*5f50*/  SHF.L.U32 R75, R69, 0x1, RZ ;  /* 0x00000001454b7819 */ /* 0x000fe400000006ff */
[----:B------:R-:W-:Y:S07]  /*5f60*/  ISETP.NE.AND P0, PT, R70, RZ, PT ;  /* 0x000000ff4600720c */ /* 0x000fee0003f05270 */
[----:B------:R-:W1:Y:S02]  /*5f70*/  LDTM.16dp256bit.x4 R4, tmem[UR4] ;  /* 0x00000004000479ee */ /* 0x000e640008120000 */
[C---:B-1----:R-:W-:Y:S01]  /*5f80*/  FMUL R0, R33.reuse, R4 ;  /* 0x0000000421007220 */ /* 0x042fe20000400000 */
[----:B------:R-:W-:Y:S01]  /*5f90*/  LOP3.LUT R4, R40, 0xffff0000, RZ, 0xc0, !PT ;  /* 0xffff000028047812 */ /* 0x000fe200078ec0ff */
[----:B------:R-:W-:Y:S01]  /*5fa0*/  FMUL R2, R33, R5 ;  /* 0x0000000521027220 */ /* 0x000fe20000400000 */
[----:B------:R-:W-:Y:S01]  /*5fb0*/  SHF.L.U32 R5, R41, 0x10, RZ ;  /* 0x0000001029057819 */ /* 0x000fe200000006ff */
[----:B------:R-:W-:Y:S01]  /*5fc0*/  FFMA R0, R35, R3, R0 ;  /* 0x0000000323007223 */ /* 0x000fe20000000000 */
[----:B------:R-:W-:Y:S01]  /*5fd0*/  FMUL R3, R33, R6 ;  /* 0x0000000621037220 */ /* 0x000fe20000400000 */
[----:B------:R-:W-:Y:S01]  /*5fe0*/  LOP3.LUT R6, R41, 0xffff0000, RZ, 0xc0, !PT ;  /* 0xffff000029067812 */ /* 0x000fe200078ec0ff */
[----:B------:R-:W-:Y:S01]  /*5ff0*/  FFMA R2, R35, R4, R2 ;  /* 0x0000000423027223 */ /* 0x000fe20000000002 */
[----:B------:R-:W-:Y:S01]  /*6000*/  FMUL R7, R33, R7 ;  /* 0x0000000721077220 */ /* 0x000fe20000400000 */
[----:B------:R-:W-:Y:S01]  /*6010*/  FFMA R3, R35, R5, R3 ;  /* 0x0000000523037223 */ /* 0x000fe20000000003 */
[C---:B------:R-:W-:Y:S01]  /*6020*/  FMUL R4, R33.reuse, R8 ;  /* 0x0000000821047220 */ /* 0x040fe20000400000 */
[----:B------:R-:W-:Y:S01]  /*6030*/  FMUL R5, R33, R9 ;  /* 0x0000000921057220 */ /* 0x000fe20000400000 */
[----:B------:R-:W-:Y:S01]  /*6040*/  F2FP.BF16.F32.PACK_AB R36, R2, R0 ;  /* 0x000000000224723e */ /* 0x000fe200000010ff */
[C---:B------:R-:W-:Y:S01]  /*6050*/  FFMA R7, R35.reuse, R6, R7 ;  /* 0x0000000623077223 */ /* 0x040fe20000000007 */
[----:B------:R-:W-:Y:S01]  /*6060*/  LOP3.LUT R0, R42, 0xffff0000, RZ, 0xc0, !PT ;  /* 0xffff00002a007812 */ /* 0x000fe200078ec0ff */
[----:B------:R-:W-:Y:S01]  /*6070*/  FFMA R4, R35, R20, R4 ;  /* 0x0000001423047223 */ /* 0x000fe20000000004 */
[----:B------:R-:W-:Y:S01]  /*6080*/  SHF.L.U32 R2, R43, 0x10, RZ ;  /* 0x000000102b027819 */ /* 0x000fe200000006ff */
[----:B------:R-:W-:Y:S01]  /*6090*/  FMUL R6, R33, R10 ;  /* 0x0000000a21067220 */ /* 0x000fe20000400000 */
[----:B------:R-:W-:Y:S01]  /*60a0*/  F2FP.BF16.F32.PACK_AB R37, R7, R3 ;  /* 0x000000030725723e */ /* 0x000fe200000010ff */
[----:B------:R-:W-:Y:S01]  /*60b0*/  FFMA R5, R35, R0, R5 ;  /* 0x0000000023057223 */ /* 0x000fe20000000005 */
[----:B------:R-:W-:Y:S01]  /*60c0*/  LOP3.LUT R3, R43, 0xffff0000, RZ, 0xc0, !PT ;  /* 0xffff00002b037812 */ /* 0x000fe200078ec0ff */
[----:B------:R-:W-:Y:S01]  /*60d0*/  FFMA R6, R35, R2, R6 ;  /* 0x0000000223067223 */ /* 0x000fe20000000006 */
[C---:B----4-:R-:W-:Y:S01]  /*60e0*/  SHF.L.U32 R7, R48.reuse, 0x10, RZ ;  /* 0x0000001030077819 */ /* 0x050fe200000006ff */
[C---:B------:R-:W-:Y:S01]  /*60f0*/  FMUL R11, R33.reuse, R11 ;  /* 0x0000000b210b7220 */ /* 0x040fe20000400000 */
[----:B------:R-:W-:Y:S01]  /*6100*/  LOP3.LUT R0, R48, 0xffff0000, RZ, 0xc0, !PT ;  /* 0xffff000030007812 */ /* 0x000fe200078ec0ff */
[----:B------:R-:W-:Y:S01]  /*6110*/  FMUL R8, R33, R12 ;  /* 0x0000000c21087220 */ /* 0x000fe20000400000 */
[----:B------:R-:W-:Y:S01]  /*6120*/  SHF.L.U32 R2, R49, 0x10, RZ ;  /* 0x0000001031027819 */ /* 0x000fe200000006ff */
[----:B------:R-:W-:Y:S01]  /*6130*/  FMUL R9, R33, R13 ;  /* 0x0000000d21097220 */ /* 0x000fe20000400000 */
[----:B------:R-:W-:Y:S01]  /*6140*/  F2FP.BF16.F32.PACK_AB R38, R5, R4 ;  /* 0x000000040526723e */ /* 0x000fe200000010ff */
[C---:B------:R-:W-:Y:S01]  /*6150*/  FFMA R11, R35.reuse, R3, R11 ;  /* 0x00000003230b7223 */ /* 0x040fe2000000000b */
[----:B------:R-:W-:Y:S01]  /*6160*/  MOV R5, UR56 ;  /* 0x0000003800057c02 */ /* 0x000fe20008000f00 */
[----:B------:R-:W-:Y:S01]  /*6170*/  FFMA R8, R35, R7, R8 ;  /* 0x0000000723087223 */ /* 0x000fe20000000008 */
[----:B------:R-:W-:Y:S01]  /*6180*/  SHF.L.U32 R3, R51, 0x10, RZ ;  /* 0x0000001033037819 */ /* 0x000fe200000006ff */
[----:B------:R-:W-:Y:S01]  /*6190*/  FFMA R9, R35, R0, R9 ;  /* 0x0000000023097223 */ /* 0x000fe20000000009 */
[----:B------:R-:W-:Y:S01]  /*61a0*/  LOP3.LUT R0, R49, 0xffff0000, RZ, 0xc0, !PT ;  /* 0xffff000031007812 */ /* 0x000fe200078ec0ff */
[----:B------:R-:W-:Y:S01]  /*61b0*/  FMUL R10, R33, R14 ;  /* 0x0000000e210a7220 */ /* 0x000fe20000400000 */
[----:B------:R-:W-:Y:S01]  /*61c0*/  LOP3.LUT R4, R51, 0xffff0000, RZ, 0xc0, !PT ;  /* 0xffff000033047812 */ /* 0x000fe200078ec0ff */
[C---:B------:R-:W-:Y:S01]  /*61d0*/  FMUL R15, R33.reuse, R15 ;  /* 0x0000000f210f7220 */ /* 0x040fe20000400000 */
[----:B------:R-:W-:Y:S01]  /*61e0*/  FMUL R12, R33, R16 ;  /* 0x00000010210c7220 */ /* 0x000fe20000400000 */
[C---:B------:R-:W-:Y:S01]  /*61f0*/  FFMA R10, R35.reuse, R2, R10 ;  /* 0x00000002230a7223 */ /* 0x040fe2000000000a */
[C---:B------:R-:W-:Y:S01]  /*6200*/  LOP3.LUT R2, R50.reuse, 0xffff0000, RZ, 0xc0, !PT ;  /* 0xffff000032027812 */ /* 0x040fe200078ec0ff */
[----:B------:R-:W-:Y:S01]  /*6210*/  FFMA R15, R35, R0, R15 ;  /* 0x00000000230f7223 */ /* 0x000fe2000000000f */
[----:B------:R-:W-:Y:S01]  /*6220*/  SHF.L.U32 R0, R50, 0x10, RZ ;  /* 0x0000001032007819 */ /* 0x000fe200000006ff */
[C---:B------:R-:W-:Y:S01]  /*6230*/  FMUL R13, R33.reuse, R17 ;  /* 0x00000011210d7220 */ /* 0x040fe20000400000 */
[C---:B------:R-:W-:Y:S01]  /*6240*/  FMUL R14, R33.reuse, R18 ;  /* 0x00000012210e7220 */ /* 0x040fe20000400000 */
[----:B------:R-:W-:Y:S01]  /*6250*/  FMUL R19, R33, R19 ;  /* 0x0000001321137220 */ /* 0x000fe20000400000 */
[----:B------:R-:W-:Y:S01]  /*6260*/  LEA R5, R5, R64, 0xb ;  /* 0x0000004005057211 */ /* 0x000fe200078e58ff */
[C---:B------:R-:W-:Y:S01]  /*6270*/  FFMA R12, R35.reuse, R0, R12 ;  /* 0x00000000230c7223 */ /* 0x040fe2000000000c */
[C---:B------:R-:W-:Y:S01]  /*6280*/  FFMA R13, R35.reuse, R2, R13 ;  /* 0x00000002230d7223 */ /* 0x040fe2000000000d */
[C---:B------:R-:W-:Y:S01]  /*6290*/  FFMA R14, R35.reuse, R3, R14 ;  /* 0x00000003230e7223 */ /* 0x040fe2000000000e */
[----:B------:R-:W-:Y:S01]  /*62a0*/  FFMA R19, R35, R4, R19 ;  /* 0x0000000423137223 */ /* 0x000fe20000000013 */
[----:B------:R-:W-:Y:S02]  /*62b0*/  F2FP.BF16.F32.PACK_AB R39, R11, R6 ;  /* 0x000000060b27723e */ /* 0x000fe400000010ff */
[----:B------:R-:W-:Y:S02]  /*62c0*/  LEA R5, R5, UR48, 0x1 ;  /* 0x0000003005057c11 */ /* 0x000fe4000f8e08ff */
[----:B------:R-:W-:Y:S02]  /*62d0*/  F2FP.BF16.F32.PACK_AB R8, R9, R8 ;  /* 0x000000080908723e */ /* 0x000fe400000010ff */
[----:B------:R-:W-:Y:S01]  /*62e0*/  F2FP.BF16.F32.PACK_AB R9, R15, R10 ;  /* 0x0000000a0f09723e */ /* 0x000fe200000010ff */
[----:B------:R1:W-:Y:S01]  /*62f0*/  STSM.16.M88.4 [R5+0x200], R36 ;  /* 0x0002002405007844 */ /* 0x0003e20000000200 */
[----:B------:R-:W-:Y:S02]  /*6300*/  F2FP.BF16.F32.PACK_AB R10, R13, R12 ;  /* 0x0000000c0d0a723e */ /* 0x000fe400000010ff */
[----:B------:R-:W-:Y:S02]  /*6310*/  F2FP.BF16.F32.PACK_AB R11, R19, R14 ;  /* 0x0000000e130b723e */ /* 0x000fe400000010ff */
[----:B------:R-:W-:Y:S05]  /*6320*/  IADD3 R0, PT, PT, R75, 0x200, R5 ;  /* 0x000002004b007810 */ /* 0x000fea0007ffe005 */
[----:B------:R1:W-:Y:S01]  /*6330*/  STSM.16.M88.4 [R0], R8 ;  /* 0x0000000800007844 */ /* 0x0003e20000000200 */
[----:B------:R-:W-:Y:S01]  /*6340*/  @!PT LDS RZ, [RZ] ;  /* 0x00000000fffff984 */ /* 0x000fe20000000800 */
[----:B------:R-:W-:Y:S01]  /*6350*/  @!PT LDS RZ, [RZ] ;  /* 0x00000000fffff984 */ /* 0x000fe20000000800 */
[----:B------:R-:W-:Y:S01]  /*6360*/  @!PT LDS RZ, [RZ] ;  /* 0x00000000fffff984 */ /* 0x000fe20000000800 */
[----:B------:R-:W-:Y:S01]  /*6370*/  @!PT LDS RZ, [RZ] ;  /* 0x00000000fffff984 */ /* 0x000fe20000000800 */
[----:B------:R2:W-:Y:S07]  /*6380*/  MEMBAR.ALL.CTA ;  /* 0x0000000000007992 */ /* 0x0005ee0000008000 */
[----:B--2---:R-:W2:Y:S02]  /*6390*/  FENCE.VIEW.ASYNC.S ;  /* 0x00000000000073c6 */ /* 0x004ea40000000000 */
[----:B--2---:R-:W-:Y:S06]  /*63a0*/  BAR.SYNC.DEFER_BLOCKING 0x1, 0x80 ;  /* 0x0042000000007b1d */ /* 0x004fec0000010000 */
[----:B------:R-:W-:Y:S05]  /*63b0*/  @P0 BRA `(.L_x_97) ;  /* 0x00000000001c0947 */ /* 0x000fea0003800000 */
[----:B------:R-:W-:Y:S02]  /*63c0*/  UIADD3 UR6, UP0, UPT, UR54, 0x680, URZ ;  /* 0x0000068036067890 */ /* 0x000fe4000ff1e0ff */
[----:B------:R-:W-:Y:S02]  /*63d0*/  ULEA UR4, UR56, UR48, 0xc ;  /* 0x0000003038047291 */ /* 0x000fe4000f8e60ff */
[----:B------:R-:W-:Y:S02]  /*63e0*/  UIADD3.X UR7, UPT, UPT, URZ, UR55, URZ, UP0, !UPT ;  /* 0x00000037ff077290 */ /* 0x000fe400087fe4ff */
[----:B------:R-:W-:Y:S01]  /*63f0*/  UIADD3 UR40, UPT, UPT, UR4, 0x200, URZ ;  /* 0x0000020004287890 */ /* 0x000fe2000fffe0ff */
[----:B------:R-:W-:Y:S08]  /*6400*/  UMOV UR43, UR36 ;  /* 0x00000024002b7c82 */ /* 0x000ff00008000000 */
[----:B------:R2:W-:Y:S02]  /*6410*/  UTMASTG.3D [UR40], [UR6] ;  /* 0x00000028060073b5 */ /* 0x0005e40008010000 */
[----:B--2---:R0:W-:Y:S02]  /*6420*/  UTMACMDFLUSH ;  /* 0x00000000000079b7 */ /* 0x0041e40000000000 */
.L_x_97:
[----:B------:R-:W-:Y:S05]  /*6430*/  BSYNC.RECONVERGENT B0 ;  /* 0x0000000000007941 */ /* 0x000fea0003800200 */
.L_x_96:
[----:B------:R-:W-:Y:S01]  /*6440*/  UIADD3 UR40, UPT, UPT, UR56, 0x1, URZ ;  /* 0x0000000138287890 */ /* 0x000fe2000fffe0ff */
[----:B------:R-:W-:Y:S03]  /*6450*/  BSSY.RECONVERGENT B0, `(.L_x_98) ;  /* 0x0000005000007945 */ /* 0x000fe60003800200 */
[----:B------:R-:W-:Y:S04]  /*6460*/  UISETP.NE.AND UP0, UPT, UR40, 0x3, UPT ;  /* 0x000000032800788c */ /* 0x000fe8000bf05270 */
[----:B------:R-:W-:Y:S01]  /*6470*/  USEL UR43, UR40, URZ, UP0 ;  /* 0x000000ff282b7287 */ /* 0x000fe20008000000 */
[----:B------:R-:W-:Y:S11]  /*6480*/  @P0 BRA `(.L_x_99) ;  /* 0x0000000000040947 */ /* 0x000ff60003800000 */
[----:B------:R-:W-:Y:S04]  /*6490*/  DEPBAR.LE SB0, 0x1 ;  /* 0x000080400000791a */ /* 0x000fe80000000000 */
.L_x_99:
[----:B------:R-:W-:Y:S05]  /*64a0*/  BSYNC.RECONVERGENT B0 ;  /* 0x0000000000007941 */ /* 0x000fea0003800200 */
.L_x_98:
[----:B------:R-:W-:Y:S01]  /*64b0*/  BAR.SYNC.DEFER_BLOCKING 0x1, 0x80 ;  /* 0x0042000000007b1d */ /* 0x000fe20000010000 */
[----:B------:R-:W-:Y:S01]  /*64c0*/  ISETP.NE.AND P1, PT, R74, RZ, PT ;  /* 0x000000ff4a00720c */ /* 0x000fe20003f25270 */
[----:B------:R-:W-:Y:S01]  /*64d0*/  UISETP.NE.AND UP0, UPT, UR50, URZ, UPT ;  /* 0x000000ff3200728c */ /* 0x000fe2000bf05270 */
[----:B------:R-:W-:Y:S11]  /*64e0*/  LEA R2, R46, UR48, 0x3 ;  /* 0x000000302e027c11 */ /* 0x000ff6000f8e18ff */
[----:B------:R-:W-:Y:S01]  /*64f0*/  @P1 SHF.L.U32 R3, R45, 0x1f, RZ ;  /* 0x0000001f2d031819 */ /* 0x000fe200000006ff */
[----:B------:R-:W-:Y:S06]  /*6500*/  BRA.U !UP0, `(.L_x_100) ;  /* 0x0000000108247547 */ /* 0x000fec000b800000 */
[----:B------:R-:W-:Y:S01]  /*6510*/  IMAD.U32 R4, RZ, RZ, UR49 ;  /* 0x00000031ff047e24 */ /* 0x000fe2000f8e00ff */
[----:B-1----:R-:W-:Y:S01]  /*6520*/  MOV R0, UR37 ;  /* 0x0000002500007c02 */ /* 0x002fe20008000f00 */
[----:B------:R-:W-:Y:S03]  /*6530*/  UIADD3 UR49, UPT, UPT, UR49, 0x1, URZ ;  /* 0x0000000131317890 */ /* 0x000fe6000fffe0ff */
[----:B------:R-:W-:Y:S01]  /*6540*/  @P1 LEA R4, R4, UR48, 0x3 ;  /* 0x0000003004041c11 */ /* 0x000fe2000f8e18ff */
[----:B------:R-:W-:Y:S04]  /*6550*/  UISETP.NE.AND UP0, UPT, UR49, 0x3, UPT ;  /* 0x000000033100788c */ /* 0x000fe8000bf05270 */
[----:B------:R-:W-:Y:S01]  /*6560*/  @P1 VIADD R4, R4, 0x78 ;  /* 0x0000007804041836 */ /* 0x000fe20000000000 */
[----:B------:R-:W-:Y:S04]  /*6570*/  USEL UR49, UR49, URZ, UP0 ;  /* 0x000000ff31317287 */ /* 0x000fe80008000000 */
[----:B------:R-:W-:Y:S04]  /*6580*/  @P1 PRMT R0, R0, 0x654, R4 ;  /* 0x0000065400001816 */ /* 0x000fe80000000004 */
[----:B------:R2:W-:Y:S04]  /*6590*/  @P1 SYNCS.ARRIVE.TRANS64.RED.A1T0 RZ, [R0+URZ], RZ ;  /* 0x000000ff00ff19a7 */ /* 0x0005e800081004ff */
.L_x_100:
[----:B------:R-:W3:Y:S01]  /*65a0*/  @P1 SYNCS.PHASECHK.TRANS64.TRYWAIT P0, [R2+URZ+0x60], R3 ;  /* 0x00006003020015a7 */ /* 0x000ee200080011ff */
[----:B------:R-:W-:Y:S01]  /*65b0*/  BSSY B1, `(.L_x_101) ;  /* 0x0000013000017945 */ /* 0x000fe20003800000 */
[----:B---3--:R-:W-:Y:S03]  /*65c0*/  @P1 SEL R47, RZ, 0x1, !P0 ;  /* 0x00000001ff2f1807 */ /* 0x008fe60004000000 */
[----:B------:R-:W-:Y:S05]  /*65d0*/  @!P1 BRA `(.L_x_102) ;  /* 0x0000000000409947 */ /* 0x000fea0003800000 */
[----:B------:R-:W-:Y:S01]  /*65e0*/  ISETP.NE.AND P1, PT, R76, RZ, PT ;  /* 0x000000ff4c00720c */ /* 0x000fe20003f25270 */
[----:B------:R-:W-:Y:S01]  /*65f0*/  BSSY B0, `(.L_x_103) ;  /* 0x0000009000007945 */ /* 0x000fe20003800000 */
[----:B------:R-:W-:Y:S11]  /*6600*/  ISETP.NE.AND P0, PT, R47, RZ, PT ;  /* 0x000000ff2f00720c */ /* 0x000ff60003f05270 */
[----:B------:R-:W-:Y:S05]  /*6610*/  @P1 IMAD R3, R46, 0x800, R64 ;  /* 0x000008002e031824 */ /* 0x000fea00078e0240 */
[----:B------:R-:W-:Y:S05]  /*6620*/  @P1 LEA R3, R3, UR48, 0x1 ;  /* 0x0000003003031c11 */ /* 0x000fea000f8e08ff */
[----:B-12---:R-:W-:Y:S01]  /*6630*/  @P1 IMAD.IADD R0, R75, 0x1, R3 ;  /* 0x000000014b001824 */ /* 0x006fe200078e0203 */
[----:B------:R-:W-:Y:S06]  /*6640*/  @P0 BRA `(.L_x_104) ;  /* 0x00000000000c0947 */ /* 0x000fec0003800000 */
[----:B------:R-:W-:Y:S04]  /*6650*/  SHF.L.U32 R45, R45, 0x1f, RZ ;  /* 0x0000001f2d2d7819 */ /* 0x000fe800000006ff */
[----:B------:R-:W1:Y:S02]  /*6660*/  SYNCS.PHASECHK.TRANS64.TRYWAIT P0, [R2+URZ+0x60], R45 ;  /* 0x0000602d020075a7 */ /* 0x000e6400080011ff */
[----:B-1----:R-:W-:Y:S05]  /*6670*/  @!P0 BRA `(.L_x_105) ;  /* 0x00000014006c8947 */ /* 0x002fea0003800000 */
.L_x_104:
[----:B------:R-:W-:Y:S05]  /*6680*/  BSYNC B0 ;  /* 0x0000000000007941 */ /* 0x000fea0003800000 */
.L_x_103:
[----:B------:R-:W-:Y:S11]  /*6690*/  ISETP.NE.AND P0, PT, R76, RZ, PT ;  /* 0x000000ff4c00720c */ /* 0x000ff60003f05270 */
[----:B------:R-:W-:Y:S02]  /*66a0*/  @!UPT UIADD3 URZ, UPT, UPT, URZ, URZ, URZ ;  /* 0x000000fffffff290 */ /* 0x000fe4000fffe0ff */
[----:B------:R-:W-:Y:S05]  /*66b0*/  @P0 WARPSYNC.ALL ;  /* 0x0000000000000948 */ /* 0x000fea0003800000 */
[----:B------:R3:W4:Y:S04]  /*66c0*/  @P0 LDSM.16.M88.4 R40, [R3+0x200] ;  /* 0x000200000328083b */ /* 0x0007280000000200 */
[----:B------:R3:W2:Y:S02]  /*66d0*/  @P0 LDSM.16.M88.4 R48, [R0+0x200] ;  /* 0x000200000030083b */ /* 0x0006a40000000200 */
.L_x_102:
[----:B------:R-:W-:Y:S05]  /*66e0*/  BSYNC B1 ;  /* 0x0000000000017941 */ /* 0x000fea0003800000 */
.L_x_101:
[----:B-123--:R-:W-:Y:S05]  /*66f0*/  VIADD R0, R34, 0x20 ;  /* 0x0000002022007836 */ /* 0x00efea0000000000 */
[----:B------:R-:W-:Y:S04]  /*6700*/  SHF.R.U32.HI R0, RZ, 0x15, R0 ;  /* 0x00000015ff007819 */ /* 0x000fe80000011600 */
[----:B------:R-:W-:Y:S11]  /*6710*/  LOP3.LUT P0, RZ, R0, 0x3, R65, 0x48, !PT ;  /* 0x0000000300ff7812 */ /* 0x000ff60007804841 */
[----:B------:R-:W-:Y:S02]  /*6720*/  @!UPT UIADD3 URZ, UPT, UPT, URZ, URZ, URZ ;  /* 0x000000fffffff290 */ /* 0x000fe4000fffe0ff */
[----:B------:R-:W-:Y:S05]  /*6730*/  @!P0 BRA `(.L_x_106) ;  /* 0x0000000000408947 */ /* 0x000fea0003800000 */
[----:B------:R-:W1:Y:S01]  /*6740*/  LDCU.64 UR8, c[0x4][0x70] ;  /* 0x01000e00ff0877ac */ /* 0x000e620008000a00 */
[----:B------:R-:W-:Y:S01]  /*6750*/  MOV R3, 0x0 ;  /* 0x0000000000037802 */ /* 0x000fe20000000f00 */
[----:B------:R-:W-:Y:S02]  /*6760*/  HFMA2 R12, -RZ, RZ, 0, 5.9604644775390625e-08 ;  /* 0x00000001ff0c7431 */ /* 0x000fe400000001ff */
[----:B------:R-:W-:Y:S02]  /*6770*/  IMAD.MOV.U32 R8, RZ, RZ, 0x192 ;  /* 0x00000192ff087424 */ /* 0x000fe400078e00ff */
[----:B------:R-:W-:Y:S01]  /*6780*/  IMAD.MOV.U32 R13, RZ, RZ, RZ ;  /* 0x000000ffff0d7224 */ /* 0x000fe200078e00ff */
[----:B------:R-:W2:Y:S01]  /*6790*/  LDCU.64 UR6, c[0x4][0x78] ;  /* 0x01000f00ff0677ac */ /* 0x000ea20008000a00 */
[----:B------:R-:W3:Y:S01]  /*67a0*/  LDC.64 R2, c[0x4][R3] ;  /* 0x0100000003027b82 */ /* 0x000ee20000000a00 */
[----:B------:R-:W5:Y:S01]  /*67b0*/  LDCU.64 UR4, c[0x4][0x10] ;  /* 0x01000200ff0477ac */ /* 0x000f620008000a00 */
[----:B-1----:R-:W-:Y:S01]  /*67c0*/  MOV R5, UR9 ;  /* 0x0000000900057c02 */ /* 0x002fe20008000f00 */
[----:B------:R-:W-:Y:S01]  /*67d0*/  IMAD.U32 R4, RZ, RZ, UR8 ;  /* 0x00000008ff047e24 */ /* 0x000fe2000f8e00ff */
[----:B--2---:R-:W-:Y:S01]  /*67e0*/  MOV R7, UR7 ;  /* 0x0000000700077c02 */ /* 0x004fe20008000f00 */
[----:B------:R-:W-:Y:S01]  /*67f0*/  IMAD.U32 R6, RZ, RZ, UR6 ;  /* 0x00000006ff067e24 */ /* 0x000fe2000f8e00ff */
[----:B-----5:R-:W-:Y:S01]  /*6800*/  MOV R11, UR5 ;  /* 0x00000005000b7c02 */ /* 0x020fe20008000f00 */
[----:B------:R-:W-:Y:S02]  /*6810*/  IMAD.U32 R10, RZ, RZ, UR4 ;  /* 0x00000004ff0a7e24 */ /* 0x000fe4000f8e00ff */
[----:B------:R-:W-:Y:S07]  /*6820*/  LEPC R20, `(.L_x_106) ;  /* 0x000000001014794e */ /* 0x000fee0000000000 */
[----:B---34-:R-:W-:Y:S05]  /*6830*/  CALL.ABS.NOINC R2 ;  /* 0x0000000002007343 */ /* 0x018fea0003c00000 */
.L_x_106:
[----:B------:R-:W-:Y:S01]  /*6840*/  ISETP.NE.AND P0, PT, R70, RZ, PT ;  /* 0x000000ff4600720c */ /* 0x000fe20003f05270 */
[----:B------:R-:W-:Y:S05]  /*6850*/  WARPSYNC.ALL ;  /* 0x0000000000007948 */ /* 0x000fea0003800000 */
[----:B------:R-:W-:Y:S01]  /*6860*/  R2UR UR4, R34 ;  /* 0x00000000220472ca */ /* 0x000fe200000e0000 */
[----:B------:R-:W-:Y:S01]  /*6870*/  BSSY.RECONVERGENT B0, `(.L_x_107) ;  /* 0x0000056000007945 */ /* 0x000fe20003800200 */
[C---:B----4-:R-:W-:Y:S02]  /*6880*/  SHF.L.U32 R20, R40.reuse, 0x10, RZ ;  /* 0x0000001028147819 */ /* 0x050fe400000006ff */
[----:B------:R-:W-:Y:S02]  /*6890*/  LOP3.LUT R21, R40, 0xffff0000, RZ, 0xc0, !PT ;  /* 0xffff000028157812 */ /* 0x000fe400078ec0ff */
[C---:B------:R-:W-:Y:S02]  /*68a0*/  SHF.L.U32 R34, R41.reuse, 0x10, RZ ;  /* 0x0000001029227819 */ /* 0x040fe400000006ff */
[----:B------:R-:W-:Y:S02]  /*68b0*/  R2UR UR5, R44 ;  /* 0x000000002c0572ca */ /* 0x000fe400000e0000 */
[----:B------:R-:W-:Y:S02]  /*68c0*/  LOP3.LUT R36, R41, 0xffff0000, RZ, 0xc0, !PT ;  /* 0xffff000029247812 */ /* 0x000fe400078ec0ff */
[C---:B------:R-:W-:Y:S01]  /*68d0*/  SHF.L.U32 R37, R42.reuse, 0x10, RZ ;  /* 0x000000102a257819 */ /* 0x040fe200000006ff */
[----:B------:R-:W1:Y:S01]  /*68e0*/  LDTM.16dp256bit.x4 R4, tmem[UR4+0x20] ;  /* 0x00002004000479ee */ /* 0x000e620008120000 */
[----:B------:R-:W-:Y:S01]  /*68f0*/  LOP3.LUT R38, R42, 0xffff0000, RZ, 0xc0, !PT ;  /* 0xffff00002a267812 */ /* 0x000fe200078ec0ff */
[----:B------:R-:W-:Y:S01]  /*6900*/  NOP ;  /* 0x0000000000007918 */ /* 0x000fe20000000000 */
[C---:B------:R-:W-:Y:S02]  /*6910*/  SHF.L.U32 R39, R43.reuse, 0x10, RZ ;  /* 0x000000102b277819 */ /* 0x040fe400000006ff */
[----:B------:R-:W-:Y:S02]  /*6920*/  LOP3.LUT R40, R43, 0xffff0000, RZ, 0xc0, !PT ;  /* 0xffff00002b287812 */ /* 0x000fe400078ec0ff */
[C---:B------:R-:W-:Y:S01]  /*6930*/  SHF.L.U32 R41, R48.reuse, 0x10, RZ ;  /* 0x0000001030297819 */ /* 0x040fe200000006ff */
[----:B------:R-:W-:Y:S01]  /*6940*/  UIADD3 UR5, UPT, UPT, UR5, 0xe0, URZ ;  /* 0x000000e005057890 */ /* 0x000fe2000fffe0ff */
[----:B------:R-:W-:Y:S02]  /*6950*/  LOP3.LUT R42, R48, 0xffff0000, RZ, 0xc0, !PT ;  /* 0xffff0000302a7812 */ /* 0x000fe400078ec0ff */
[C---:B------:R-:W-:Y:S01]  /*6960*/  SHF.L.U32 R43, R49.reuse, 0x10, RZ ;  /* 0x00000010312b7819 */ /* 0x040fe200000006ff */
[----:B------:R-:W-:Y:S01]  /*6970*/  UPRMT UR5, UR37, 0x654, UR5 ;  /* 0x0000065425057896 */ /* 0x000fe20008000005 */
[----:B------:R-:W-:Y:S02]  /*6980*/  LOP3.LUT R44, R49, 0xffff0000, RZ, 0xc0, !PT ;  /* 0xffff0000312c7812 */ /* 0x000fe400078ec0ff */
[C---:B------:R-:W-:Y:S02]  /*6990*/  SHF.L.U32 R45, R50.reuse, 0x10, RZ ;  /* 0x00000010322d7819 */ /* 0x040fe400000006ff */
[----:B------:R-:W-:Y:S02]  /*69a0*/  LOP3.LUT R46, R50, 0xffff0000, RZ, 0xc0, !PT ;  /* 0xffff0000322e7812 */ /* 0x000fe400078ec0ff */
[C---:B------:R-:W-:Y:S02]  /*69b0*/  SHF.L.U32 R47, R51.reuse, 0x10, RZ ;  /* 0x00000010332f7819 */ /* 0x040fe400000006ff */
[----:B-1----:R-:W-:Y:S01]  /*69c0*/  SYNCS.ARRIVE.TRANS64.RED.A1T0 RZ, [UR5], RZ ;  /* 0x000000ffffff79a7 */ /* 0x002fe20008100405 */
[----:B------:R-:W-:Y:S01]  /*69d0*/  LOP3.LUT R48, R51, 0xffff0000, RZ, 0xc0, !PT ;  /* 0xffff000033307812 */ /* 0x000fe200078ec0ff */
[C---:B------:R-:W-:Y:S01]  /*69e0*/  FMUL R4, R33.reuse, R4 ;  /* 0x0000000421047220 */ /* 0x040fe20000400000 */
[C---:B------:R-:W-:Y:S01]  /*69f0*/  FMUL R5, R33.reuse, R5 ;  /* 0x0000000521057220 */ /* 0x040fe20000400000 */
[C---:B------:R-:W-:Y:S01]  /*6a00*/  FMUL R6, R33.reuse, R6 ;  /* 0x0000000621067220 */ /* 0x040fe20000400000 */
[----:B------:R-:W-:Y:S01]  /*6a10*/  FMUL R7, R33, R7 ;  /* 0x0000000721077220 */ /* 0x000fe20000400000 */
[C---:B------:R-:W-:Y:S01]  /*6a20*/  FFMA R4, R35.reuse, R20, R4 ;  /* 0x0000001423047223 */ /* 0x040fe20000000004 */
[C---:B------:R-:W-:Y:S01]  /*6a30*/  FFMA R5, R35.reuse, R21, R5 ;  /* 0x0000001523057223 */ /* 0x040fe20000000005 */
[C---:B------:R-:W-:Y:S01]  /*6a40*/  FFMA R6, R35.reuse, R34, R6 ;  /* 0x0000002223067223 */ /* 0x040fe20000000006 */
[----:B------:R-:W-:Y:S01]  /*6a50*/  FFMA R7, R35, R36, R7 ;  /* 0x0000002423077223 */ /* 0x000fe20000000007 */
[C---:B------:R-:W-:Y:S01]  /*6a60*/  FMUL R8, R33.reuse, R8 ;  /* 0x0000000821087220 */ /* 0x040fe20000400000 */
[----:B------:R-:W-:Y:S01]  /*6a70*/  FMUL R9, R33, R9 ;  /* 0x0000000921097220 */ /* 0x000fe20000400000 */
[----:B------:R-:W-:Y:S01]  /*6a80*/  F2FP.BF16.F32.PACK_AB R4, R5, R4 ;  /* 0x000000040504723e */ /* 0x000fe200000010ff */
[----:B------:R-:W-:Y:S01]  /*6a90*/  FMUL R10, R33, R10 ;  /* 0x0000000a210a7220 */ /* 0x000fe20000400000 */
[----:B------:R-:W-:Y:S01]  /*6aa0*/  F2FP.BF16.F32.PACK_AB R5, R7, R6 ;  /* 0x000000060705723e */ /* 0x000fe200000010ff */
[C---:B------:R-:W-:Y:S01]  /*6ab0*/  FFMA R8, R35.reuse, R37, R8 ;  /* 0x0000002523087223 */ /* 0x040fe20000000008 */
[----:B------:R-:W-:Y:S01]  /*6ac0*/  FFMA R9, R35, R38, R9 ;  /* 0x0000002623097223 */ /* 0x000fe20000000009 */
[C---:B------:R-:W-:Y:S01]  /*6ad0*/  FMUL R11, R33.reuse, R11 ;  /* 0x0000000b210b7220 */ /* 0x040fe20000400000 */
[C---:B------:R-:W-:Y:S01]  /*6ae0*/  FMUL R0, R33.reuse, R12 ;  /* 0x0000000c21007220 */ /* 0x040fe20000400000 */
[----:B------:R-:W-:Y:S01]  /*6af0*/  FMUL R2, R33, R13 ;  /* 0x0000000d21027220 */ /* 0x000fe20000400000 */
[----:B------:R-:W-:Y:S01]  /*6b00*/  FFMA R10, R35, R39, R10 ;  /* 0x00000027230a7223 */ /* 0x000fe2000000000a */
[----:B------:R-:W-:Y:S01]  /*6b10*/  FMUL R3, R33, R14 ;  /* 0x0000000e21037220 */ /* 0x000fe20000400000 */
[----:B------:R-:W-:Y:S01]  /*6b20*/  F2FP.BF16.F32.PACK_AB R6, R9, R8 ;  /* 0x000000080906723e */ /* 0x000fe200000010ff */
[----:B------:R-:W-:Y:S01]  /*6b30*/  FFMA R11, R35, R40, R11 ;  /* 0x00000028230b7223 */ /* 0x000fe2000000000b */
[C---:B------:R-:W-:Y:S01]  /*6b40*/  FMUL R15, R33.reuse, R15 ;  /* 0x0000000f210f7220 */ /* 0x040fe20000400000 */
[----:B------:R-:W-:Y:S01]  /*6b50*/  FMUL R12, R33, R16 ;  /* 0x00000010210c7220 */ /* 0x000fe20000400000 */
[----:B------:R-:W-:Y:S01]  /*6b60*/  FFMA R0, R35, R41, R0 ;  /* 0x0000002923007223 */ /* 0x000fe20000000000 */
[----:B------:R-:W-:Y:S01]  /*6b70*/  MOV R8, UR43 ;  /* 0x0000002b00087c02 */ /* 0x000fe20008000f00 */
[----:B------:R-:W-:Y:S01]  /*6b80*/  FMUL R13, R33, R17 ;  /* 0x00000011210d7220 */ /* 0x000fe20000400000 */
[----:B------:R-:W-:Y:S01]  /*6b90*/  FFMA R2, R35, R42, R2 ;  /* 0x0000002a23027223 */ /* 0x000fe20000000002 */
[----:B------:R-:W-:Y:S01]  /*6ba0*/  FMUL R14, R33, R18 ;  /* 0x00000012210e7220 */ /* 0x000fe20000400000 */
[C---:B------:R-:W-:Y:S01]  /*6bb0*/  FFMA R3, R35.reuse, R43, R3 ;  /* 0x0000002b23037223 */ /* 0x040fe20000000003 */
[----:B------:R-:W-:Y:S01]  /*6bc0*/  FFMA R15, R35, R44, R15 ;  /* 0x0000002c230f7223 */ /* 0x000fe2000000000f */
[----:B------:R-:W-:Y:S01]  /*6bd0*/  FMUL R19, R33, R19 ;  /* 0x0000001321137220 */ /* 0x000fe20000400000 */
[C---:B------:R-:W-:Y:S01]  /*6be0*/  FFMA R12, R35.reuse, R45, R12 ;  /* 0x0000002d230c7223 */ /* 0x040fe2000000000c */
[----:B------:R-:W-:Y:S01]  /*6bf0*/  LEA R8, R8, R64, 0xb ;  /* 0x0000004008087211 */ /* 0x000fe200078e58ff */
        /* <DEDUP_REMOVED lines=22> */
[----:B------:R-:W-:Y:S02]  /*6d60*/  UIADD3 UR5, UPT, UPT, UR41, 0x20, URZ ;  /* 0x0000002029057890 */ /* 0x000fe4000fffe0ff */
[----:B------:R-:W-:Y:S02]  /*6d70*/  UIADD3 UR4, UPT, UPT, UR10, 0x200, URZ ;  /* 0x000002000a047890 */ /* 0x000fe4000fffe0ff */
[----:B------:R-:W-:Y:S01]  /*6d80*/  UIADD3.X UR9, UPT, UPT, URZ, UR55, URZ, UP0, !UPT ;  /* 0x00000037ff097290 */ /* 0x000fe200087fe4ff */
[----:B------:R-:W-:Y:S01]  /*6d90*/  UMOV UR6, UR42 ;  /* 0x0000002a00067c82 */ /* 0x000fe20008000000 */
[----:B------:R-:W-:Y:S07]  /*6da0*/  UMOV UR7, UR36 ;  /* 0x0000002400077c82 */ /* 0x000fee0008000000 */
[----:B------:R2:W-:Y:S02]  /*6db0*/  UTMASTG.3D [UR4], [UR8] ;  /* 0x00000004080073b5 */ /* 0x0005e40008010000 */
[----:B--2---:R0:W-:Y:S02]  /*6dc0*/  UTMACMDFLUSH ;  /* 0x00000000000079b7 */ /* 0x0041e40000000000 */
.L_x_108:
[----:B------:R-:W-:Y:S05]  /*6dd0*/  BSYNC.RECONVERGENT B0 ;  /* 0x0000000000007941 */ /* 0x000fea0003800200 */
.L_x_107:
[----:B------:R-:W-:Y:S01]  /*6de0*/  UIADD3 UR43, UPT, UPT, UR43, 0x1, URZ ;  /* 0x000000012b2b7890 */ /* 0x000fe2000fffe0ff */
[----:B------:R-:W-:Y:S03]  /*6df0*/  BSSY.RECONVERGENT B0, `(.L_x_109) ;  /* 0x0000008000007945 */ /* 0x000fe60003800200 */
[----:B------:R-:W-:Y:S04]  /*6e00*/  UISETP.NE.AND UP0, UPT, UR43, 0x3, UPT ;  /* 0x000000032b00788c */ /* 0x000fe8000bf05270 */
[----:B------:R-:W-:Y:S02]  /*6e10*/  UISETP.EQ.XOR UP1, UPT, UR40, 0x3, !UP0 ;  /* 0x000000032800788c */ /* 0x000fe4000c722a70 */
[----:B------:R-:W-:Y:S02]  /*6e20*/  USEL UR56, UR43, URZ, UP0 ;  /* 0x000000ff2b387287 */ /* 0x000fe40008000000 */
[----:B------:R-:W-:Y:S04]  /*6e30*/  USEL UR4, URZ, 0x1, !UP1 ;  /* 0x00000001ff047887 */ /* 0x000fe8000c800000 */
[----:B------:R-:W-:Y:S01]  /*6e40*/  ULOP3.LUT UR51, UR51, UR4, URZ, 0x3c, !UPT ;  /* 0x0000000433337292 */ /* 0x000fe2000f8e3cff */
[----:B------:R-:W-:Y:S11]  /*6e50*/  @P0 BRA `(.L_x_110) ;  /* 0x0000000000040947 */ /* 0x000ff60003800000 */
[----:B------:R-:W-:Y:S04]  /*6e60*/  DEPBAR.LE SB0, 0x1 ;  /* 0x000080400000791a */ /* 0x000fe80000000000 */
.L_x_110:
[----:B------:R-:W-:Y:S05]  /*6e70*/  BSYNC.RECONVERGENT B0 ;  /* 0x0000000000007941 */ /* 0x000fea0003800200 */
.L_x_109:
[----:B------:R-:W-:Y:S01]  /*6e80*/  BAR.SYNC.DEFER_BLOCKING 0x1, 0x80 ;  /* 0x0042000000007b1d */ /* 0x000fe20000010000 */
[----:B------:R-:W-:Y:S01]  /*6e90*/  UISETP.NE.AND UP0, UPT, UR50, -0x2, UPT ;  /* 0xfffffffe3200788c */ /* 0x000fe2000bf05270 */
[----:B------:R-:W-:Y:S08]  /*6ea0*/  IADD3 R31, PT, PT, R31, 0x1, RZ ;  /* 0x000000011f1f7810 */ /* 0x000ff00007ffe0ff */
[----:B------:R-:W-:Y:S05]  /*6eb0*/  BRA.U !UP0, `(.L_x_111) ;  /* 0x0000000108287547 */ /* 0x000fea000b800000 */
[----:B------:R-:W-:Y:S01]  /*6ec0*/  ISETP.NE.AND P0, PT, R74, RZ, PT ;  /* 0x000000ff4a00720c */ /* 0x000fe20003f05270 */
[----:B------:R-:W-:Y:S01]  /*6ed0*/  IMAD.U32 R2, RZ, RZ, UR49 ;  /* 0x00000031ff027e24 */ /* 0x000fe2000f8e00ff */
[----:B------:R-:W-:Y:S01]  /*6ee0*/  UIADD3 UR49, UPT, UPT, UR49, 0x1, URZ ;  /* 0x0000000131317890 */ /* 0x000fe2000fffe0ff */
[----:B------:R-:W-:Y:S03]  /*6ef0*/  IMAD.U32 R0, RZ, RZ, UR37 ;  /* 0x00000025ff007e24 */ /* 0x000fe6000f8e00ff */
[----:B------:R-:W-:Y:S04]  /*6f00*/  UISETP.NE.AND UP0, UPT, UR49, 0x3, UPT ;  /* 0x000000033100788c */ /* 0x000fe8000bf05270 */
[----:B------:R-:W-:Y:S03]  /*6f10*/  USEL UR49, UR49, URZ, UP0 ;  /* 0x000000ff31317287 */ /* 0x000fe60008000000 */
[----:B------:R-:W-:Y:S05]  /*6f20*/  @P0 LEA R2, R2, UR48, 0x3 ;  /* 0x0000003002020c11 */ /* 0x000fea000f8e18ff */
[----:B------:R-:W-:Y:S05]  /*6f30*/  @P0 VIADD R2, R2, 0x78 ;  /* 0x0000007802020836 */ /* 0x000fea0000000000 */
[----:B------:R-:W-:Y:S04]  /*6f40*/  @P0 PRMT R0, R0, 0x654, R2 ;  /* 0x0000065400000816 */ /* 0x000fe80000000002 */
[----:B------:R2:W-:Y:S03]  /*6f50*/  @P0 SYNCS.ARRIVE.TRANS64.RED.A1T0 RZ, [R0+URZ], RZ ;  /* 0x000000ff00ff09a7 */ /* 0x0005e600081004ff */
.L_x_111:
[----:B------:R-:W-:Y:S01]  /*6f60*/  ISETP.NE.AND P2, PT, R71, RZ, PT ;  /* 0x000000ff4700720c */ /* 0x000fe20003f45270 */
[----:B------:R-:W-:Y:S01]  /*6f70*/  UIADD3 UR50, UPT, UPT, UR50, 0x2, URZ ;  /* 0x0000000232327890 */ /* 0x000fe2000fffe0ff */
[----:B------:R-:W-:Y:S01]  /*6f80*/  ISETP.NE.AND P0, PT, R73, 0x2, PT ;  /* 0x000000024900780c */ /* 0x000fe20003f05270 */
[----:B------:R-:W-:Y:S01]  /*6f90*/  IMAD.IADD R20, R29, 0x1, R58 ;  /* 0x000000011d147824 */ /* 0x000fe200078e023a */
[----:B------:R-:W-:Y:S01]  /*6fa0*/  ISETP.NE.AND P1, PT, R31, 0x4, PT ;  /* 0x000000041f00780c */ /* 0x000fe20003f25270 */
[----:B------:R-:W-:Y:S01]  /*6fb0*/  IMAD.IADD R21, R30, 0x1, R59 ;  /* 0x000000011e157824 */ /* 0x000fe200078e023b */
[----:B------:R-:W-:Y:S02]  /*6fc0*/  SEL R2, RZ, 0x1, P0 ;  /* 0x00000001ff027807 */ /* 0x000fe40000000000 */
[----:B--2---:R-:W-:Y:S02]  /*6fd0*/  SEL R0, RZ, 0x1, P1 ;  /* 0x00000001ff007807 */ /* 0x004fe40000800000 */
[----:B------:R-:W-:Y:S02]  /*6fe0*/  LOP3.LUT R67, R67, R2, RZ, 0x3c, !PT ;  /* 0x0000000243437212 */ /* 0x000fe400078e3cff */
[----:B------:R-:W-:Y:S02]  /*6ff0*/  LOP3.LUT R68, R68, R0, RZ, 0x3c, !PT ;  /* 0x0000000044447212 */ /* 0x000fe400078e3cff */
[----:B------:R-:W-:Y:S02]  /*7000*/  @P2 R2UR UR36, R66 ;  /* 0x00000000422422ca */ /* 0x000fe400000e0000 */
[----:B------:R-:W-:Y:S02]  /*7010*/  SEL R73, R73, RZ, P0 ;  /* 0x000000ff49497207 */ /* 0x000fe40000000000 */
[----:B------:R-:W-:Y:S01]  /*7020*/  SEL R31, R31, RZ, P1 ;  /* 0x000000ff1f1f7207 */ /* 0x000fe20000800000 */
[----:B------:R-:W-:Y:S10]  /*7030*/  @P2 BRA `(.L_x_112) ;  /* 0xffffffdc00e02947 */ /* 0x000ff4000383ffff */
[----:B------:R-:W-:-:S09]  /*7040*/  UISETP.NE.AND UP0, UPT, UR53, URZ, UPT ;  /* 0x000000ff3500728c */ /* 0x000fd2000bf05270 */
[----:B------:R-:W-:Y:S05]  /*7050*/  BRA.U !UP0, `(.L_x_113) ;  /* 0x0000000108487547 */ /* 0x000fea000b800000 */
[----:B------:R-:W2:Y:S02]  /*7060*/  LDCU.64 UR4, c[0x0][0x890] ;  /* 0x00011200ff0477ac */ /* 0x000ea40008000a00 */
[----:B--2---:R-:W-:-:S04]  /*7070*/  UISETP.NE.U32.AND UP0, UPT, UR4, URZ, UPT ;  /* 0x000000ff0400728c */ /* 0x004fc8000bf05070 */
[----:B------:R-:W-:-:S09]  /*7080*/  UISETP.NE.AND.EX UP0, UPT, UR5, URZ, UPT, UP0 ;  /* 0x000000ff0500728c */ /* 0x000fd2000bf05300 */
[----:B------:R-:W-:Y:S05]  /*7090*/  BRA.U UP0, `(.L_x_114) ;  /* 0x00000001000c7547 */ /* 0x000fea000b800000 */
[----:B------:R-:W-:-:S13]  /*70a0*/  FSETP.NEU.AND P0, PT, R35, RZ, PT ;  /* 0x000000ff2300720b */ /* 0x000fda0003f0d000 */
[----:B------:R-:W-:Y:S05]  /*70b0*/  @!P0 EXIT ;  /* 0x000000000000894d */ /* 0x000fea0003800000 */
[----:B------:R-:W-:Y:S05]  /*70c0*/  BRA `(.L_x_113) ;  /* 0x00000000002c7947 */ /* 0x000fea0003800000 */
.L_x_114:
[----:B------:R-:W-:Y:S01]  /*70d0*/  ISETP.NE.AND P0, PT, R72, RZ, PT ;  /* 0x000000ff4800720c */ /* 0x000fe20003f05270 */
[----:B------:R-:W-:-:S12]  /*70e0*/  BSSY.RECONVERGENT B0, `(.L_x_113) ;  /* 0x0000009000007945 */ /* 0x000fd80003800200 */
[----:B------:R-:W-:Y:S05]  /*70f0*/  @P0 BRA `(.L_x_115) ;  /* 0x0000000000140947 */ /* 0x000fea0003800000 */
[----:B------:R-:W2:Y:S02]  /*7100*/  LDCU.64 UR4, c[0x0][0x888] ;  /* 0x00011100ff0477ac */ /* 0x000ea40008000a00 */
[----:B--2---:R-:W-:-:S04]  /*7110*/  ISETP.NE.U32.AND P0, PT, RZ, UR4, PT ;  /* 0x00000004ff007c0c */ /* 0x004fc8000bf05070 */
[----:B------:R-:W-:-:S13]  /*7120*/  ISETP.NE.AND.EX P0, PT, RZ, UR5, PT, P0 ;  /* 0x00000005ff007c0c */ /* 0x000fda000bf05300 */
[----:B------:R-:W-:Y:S05]  /*7130*/  @!P0 EXIT ;  /* 0x000000000000894d */ /* 0x000fea0003800000 */
[----:B------:R-:W-:Y:S05]  /*7140*/  BRA `(.L_x_116) ;  /* 0x0000000000087947 */ /* 0x000fea0003800000 */
.L_x_115:
[----:B------:R-:W-:-:S13]  /*7150*/  FSETP.NEU.AND P0, PT, R35, RZ, PT ;  /* 0x000000ff2300720b */ /* 0x000fda0003f0d000 */
[----:B------:R-:W-:Y:S05]  /*7160*/  @!P0 EXIT ;  /* 0x000000000000894d */ /* 0x000fea0003800000 */
.L_x_116:
[----:B------:R-:W-:Y:S05]  /*7170*/  BSYNC.RECONVERGENT B0 ;  /* 0x0000000000007941 */ /* 0x000fea0003800200 */
.L_x_113:
[----:B------:R-:W-:Y:S01]  /*7180*/  ULEA UR4, UR49, UR48, 0x3 ;  /* 0x0000003031047291 */ /* 0x000fe2000f8e18ff */
[----:B------:R-:W-:-:S04]  /*7190*/  DEPBAR.LE SB0, 0x0 ;  /* 0x000080000000791a */ /* 0x000fc80000000000 */
[----:B------:R-:W-:-:S04]  /*71a0*/  UIADD3 UR4, UPT, UPT, UR4, 0x78, URZ ;  /* 0x0000007804047890 */ /* 0x000fc8000fffe0ff */
[----:B------:R-:W-:-:S09]  /*71b0*/  UPRMT UR4, UR37, 0x654, UR4 ;  /* 0x0000065425047896 */ /* 0x000fd20008000004 */
[----:B------:R-:W-:Y:S01]  /*71c0*/  SYNCS.ARRIVE.TRANS64.RED.A1T0 RZ, [UR4], RZ ;  /* 0x000000ffffff79a7 */ /* 0x000fe20008100404 */
[----:B------:R-:W-:Y:S05]  /*71d0*/  EXIT ;  /* 0x000000000000794d */ /* 0x000fea0003800000 */
.L_x_19:
[----:B--2---:R2:W1:Y:S02]  /*71e0*/  SYNCS.PHASECHK.TRANS64.TRYWAIT P0, [R2+URZ+0x110], R3 ;  /* 0x00011003020075a7 */ /* 0x00446400080011ff */
[----:B-1----:R-:W-:Y:S05]  /*71f0*/  @!P0 NANOSLEEP.SYNCS 0x989680 ;  /* 0x009896800000895d */ /* 0x002fea0003900000 */
[----:B------:R-:W1:Y:S02]  /*7200*/  @!P0 SYNCS.PHASECHK.TRANS64 P0, [R2+URZ+0x110], R3 ;  /* 0x00011003020085a7 */ /* 0x000e6400080010ff */
[----:B-1----:R-:W-:Y:S05]  /*7210*/  @!P0 BRA `(.L_x_19) ;  /* 0xfffffffc00f08947 */ /* 0x002fea000383ffff */
[----:B------:R-:W-:Y:S05]  /*7220*/  BRA `(.L_x_117) ;  /* 0xffffffa000f47947 */ /* 0x000fea000383ffff */
.L_x_22:
[----:B-1----:R-:W-:-:S07]  /*7230*/  MOV R2, UR33 ;  /* 0x0000002100027c02 */ /* 0x002fce0008000f00 */
.L_x_118:
[----:B-1----:R1:W2:Y:S02]  /*7240*/  SYNCS.PHASECHK.TRANS64.TRYWAIT P0, [R2+URZ+0x30], R4 ;  /* 0x00003004020075a7 */ /* 0x0022a400080011ff */
[----:B--2---:R-:W-:Y:S05]  /*7250*/  @!P0 NANOSLEEP.SYNCS 0x989680 ;  /* 0x009896800000895d */ /* 0x004fea0003900000 */
[----:B------:R-:W2:Y:S02]  /*7260*/  @!P0 SYNCS.PHASECHK.TRANS64 P0, [R2+URZ+0x30], R4 ;  /* 0x00003004020085a7 */ /* 0x000ea400080010ff */
[----:B--2---:R-:W-:Y:S05]  /*7270*/  @!P0 BRA `(.L_x_118) ;  /* 0xfffffffc00f08947 */ /* 0x004fea000383ffff */
[----:B------:R-:W-:Y:S05]  /*7280*/  BRA `(.L_x_21) ;  /* 0xffffffa400447947 */ /* 0x000fea000383ffff */
.L_x_28:
[----:B-1----:R-:W-:-:S07]  /*7290*/  MOV R2, UR33 ;  /* 0x0000002100027c02 */ /* 0x002fce0008000f00 */
.L_x_119:
[----:B-1----:R1:W2:Y:S02]  /*72a0*/  SYNCS.PHASECHK.TRANS64.TRYWAIT P0, [R2+URZ+0x30], R4 ;  /* 0x00003004020075a7 */ /* 0x0022a400080011ff */
[----:B--2---:R-:W-:Y:S05]  /*72b0*/  @!P0 NANOSLEEP.SYNCS 0x989680 ;  /* 0x009896800000895d */ /* 0x004fea0003900000 */
[----:B------:R-:W2:Y:S02]  /*72c0*/  @!P0 SYNCS.PHASECHK.TRANS64 P0, [R2+URZ+0x30], R4 ;  /* 0x00003004020085a7 */ /* 0x000ea400080010ff */
[----:B--2---:R-:W-:Y:S05]  /*72d0*/  @!P0 BRA `(.L_x_119) ;  /* 0xfffffffc00f08947 */ /* 0x004fea000383ffff */
[----:B------:R-:W-:Y:S05]  /*72e0*/  BRA `(.L_x_27) ;  /* 0xffffffa800187947 */ /* 0x000fea000383ffff */
.L_x_32:
[----:B-1----:R1:W2:Y:S02]  /*72f0*/  SYNCS.PHASECHK.TRANS64.TRYWAIT P0, [R2+URZ+0xa0], R3 ;  /* 0x0000a003020075a7 */ /* 0x0022a400080011ff */
[----:B--2---:R-:W-:Y:S05]  /*7300*/  @!P0 NANOSLEEP.SYNCS 0x989680 ;  /* 0x009896800000895d */ /* 0x004fea0003900000 */
[----:B------:R-:W2:Y:S02]  /*7310*/  @!P0 SYNCS.PHASECHK.TRANS64 P0, [R2+URZ+0xa0], R3 ;  /* 0x0000a003020085a7 */ /* 0x000ea400080010ff */
[----:B--2---:R-:W-:Y:S05]  /*7320*/  @!P0 BRA `(.L_x_32) ;  /* 0xfffffffc00f08947 */ /* 0x004fea000383ffff */
[----:B------:R-:W-:Y:S05]  /*7330*/  BRA `(.L_x_120) ;  /* 0xffffffa800cc7947 */ /* 0x000fea000383ffff */
.L_x_36:
[----:B----4-:R-:W-:-:S07]  /*7340*/  MOV R0, UR5 ;  /* 0x0000000500007c02 */ /* 0x010fce0008000f00 */
.L_x_121:
[----:B-1----:R1:W2:Y:S02]  /*7350*/  SYNCS.PHASECHK.TRANS64.TRYWAIT P0, [R0+URZ], R2 ;  /* 0x00000002000075a7 */ /* 0x0022a400080011ff */
[----:B--2---:R-:W-:Y:S05]  /*7360*/  @!P0 NANOSLEEP.SYNCS 0x989680 ;  /* 0x009896800000895d */ /* 0x004fea0003900000 */
[----:B------:R-:W2:Y:S02]  /*7370*/  @!P0 SYNCS.PHASECHK.TRANS64 P0, [R0+URZ], R2 ;  /* 0x00000002000085a7 */ /* 0x000ea400080010ff */
[----:B--2---:R-:W-:Y:S05]  /*7380*/  @!P0 BRA `(.L_x_121) ;  /* 0xfffffffc00f08947 */ /* 0x004fea000383ffff */
[----:B------:R-:W-:Y:S05]  /*7390*/  BRA `(.L_x_122) ;  /* 0xffffffb0003c7947 */ /* 0x000fea000383ffff */
.L_x_37:
[----:B----4-:R-:W-:-:S07]  /*73a0*/  MOV R0, UR5 ;  /* 0x0000000500007c02 */ /* 0x010fce0008000f00 */
.L_x_123:
[----:B-1----:R1:W2:Y:S02]  /*73b0*/  SYNCS.PHASECHK.TRANS64.TRYWAIT P0, [R0+URZ], R3 ;  /* 0x00000003000075a7 */ /* 0x0022a400080011ff */
[----:B--2---:R-:W-:Y:S05]  /*73c0*/  @!P0 NANOSLEEP.SYNCS 0x989680 ;  /* 0x009896800000895d */ /* 0x004fea0003900000 */
[----:B------:R-:W2:Y:S02]  /*73d0*/  @!P0 SYNCS.PHASECHK.TRANS64 P0, [R0+URZ], R3 ;  /* 0x00000003000085a7 */ /* 0x000ea400080010ff */
[----:B--2---:R-:W-:Y:S05]  /*73e0*/  @!P0 BRA `(.L_x_123) ;  /* 0xfffffffc00f08947 */ /* 0x004fea000383ffff */
[----:B------:R-:W-:Y:S05]  /*73f0*/  BRA `(.L_x_124) ;  /* 0xffffffb000487947 */ /* 0x000fea000383ffff */
.L_x_38:
[----:B----4-:R-:W-:-:S07]  /*7400*/  MOV R0, UR5 ;  /* 0x0000000500007c02 */ /* 0x010fce0008000f00 */
.L_x_125:
[----:B-1----:R1:W2:Y:S02]  /*7410*/  SYNCS.PHASECHK.TRANS64.TRYWAIT P0, [R0+URZ], R3 ;  /* 0x00000003000075a7 */ /* 0x0022a400080011ff */
[----:B--2---:R-:W-:Y:S05]  /*7420*/  @!P0 NANOSLEEP.SYNCS 0x989680 ;  /* 0x009896800000895d */ /* 0x004fea0003900000 */
[----:B------:R-:W2:Y:S02]  /*7430*/  @!P0 SYNCS.PHASECHK.TRANS64 P0, [R0+URZ], R3 ;  /* 0x00000003000085a7 */ /* 0x000ea400080010ff */
[----:B--2---:R-:W-:Y:S05]  /*7440*/  @!P0 BRA `(.L_x_125) ;  /* 0xfffffffc00f08947 */ /* 0x004fea000383ffff */
[----:B------:R-:W-:Y:S05]  /*7450*/  BRA `(.L_x_126) ;  /* 0xffffffb000547947 */ /* 0x000fea000383ffff */
.L_x_39:
[----:B----4-:R-:W-:-:S07]  /*7460*/  MOV R0, UR5 ;  /* 0x0000000500007c02 */ /* 0x010fce0008000f00 */
.L_x_127:
[----:B-1----:R1:W2:Y:S02]  /*7470*/  SYNCS.PHASECHK.TRANS64.TRYWAIT P0, [R0+URZ], R3 ;  /* 0x00000003000075a7 */ /* 0x0022a400080011ff */
[----:B--2---:R-:W-:Y:S05]  /*7480*/  @!P0 NANOSLEEP.SYNCS 0x989680 ;  /* 0x009896800000895d */ /* 0x004fea0003900000 */
[----:B------:R-:W2:Y:S02]  /*7490*/  @!P0 SYNCS.PHASECHK.TRANS64 P0, [R0+URZ], R3 ;  /* 0x00000003000085a7 */ /* 0x000ea400080010ff */
[----:B--2---:R-:W-:Y:S05]  /*74a0*/  @!P0 BRA `(.L_x_127) ;  /* 0xfffffffc00f08947 */ /* 0x004fea000383ffff */
[----:B------:R-:W-:Y:S05]  /*74b0*/  BRA `(.L_x_128) ;  /* 0xffffffb000607947 */ /* 0x000fea000383ffff */
.L_x_40:
[----:B----4-:R-:W-:-:S07]  /*74c0*/  MOV R0, UR5 ;  /* 0x0000000500007c02 */ /* 0x010fce0008000f00 */
.L_x_129:
[----:B-1----:R1:W2:Y:S02]  /*74d0*/  SYNCS.PHASECHK.TRANS64.TRYWAIT P0, [R0+URZ], R3 ;  /* 0x00000003000075a7 */ /* 0x0022a400080011ff */
[----:B--2---:R-:W-:Y:S05]  /*74e0*/  @!P0 NANOSLEEP.SYNCS 0x989680 ;  /* 0x009896800000895d */ /* 0x004fea0003900000 */
[----:B------:R-:W2:Y:S02]  /*74f0*/  @!P0 SYNCS.PHASECHK.TRANS64 P0, [R0+URZ], R3 ;  /* 0x00000003000085a7 */ /* 0x000ea400080010ff */
[----:B--2---:R-:W-:Y:S05]  /*7500*/  @!P0 BRA `(.L_x_129) ;  /* 0xfffffffc00f08947 */ /* 0x004fea000383ffff */
[----:B------:R-:W-:Y:S05]  /*7510*/  BRA `(.L_x_130) ;  /* 0xffffffb0006c7947 */ /* 0x000fea000383ffff */
.L_x_43:
[----:B-1----:R1:W2:Y:S02]  /*7520*/  SYNCS.PHASECHK.TRANS64.TRYWAIT P0, [R0+URZ+0x100], R4 ;  /* 0x00010004000075a7 */ /* 0x0022a400080011ff */
[----:B--2---:R-:W-:Y:S05]  /*7530*/  @!P0 NANOSLEEP.SYNCS 0x989680 ;  /* 0x009896800000895d */ /* 0x004fea0003900000 */
[----:B------:R-:W2:Y:S02]  /*7540*/  @!P0 SYNCS.PHASECHK.TRANS64 P0, [R0+URZ+0x100], R4 ;  /* 0x00010004000085a7 */ /* 0x000ea400080010ff */
[----:B--2---:R-:W-:Y:S05]  /*7550*/  @!P0 BRA `(.L_x_43) ;  /* 0xfffffffc00f08947 */ /* 0x004fea000383ffff */
[----:B------:R-:W-:Y:S05]  /*7560*/  BRA `(.L_x_131) ;  /* 0xffffffb000c87947 */ /* 0x000fea000383ffff */
.L_x_44:
[----:B------:R-:W-:-:S07]  /*7570*/  MOV R0, UR5 ;  /* 0x0000000500007c02 */ /* 0x000fce0008000f00 */
.L_x_132:
[----:B-1----:R1:W2:Y:S02]  /*7580*/  SYNCS.PHASECHK.TRANS64.TRYWAIT P0, [R0+URZ+0xb0], R5 ;  /* 0x0000b005000075a7 */ /* 0x0022a400080011ff */
[----:B--2---:R-:W-:Y:S05]  /*7590*/  @!P0 NANOSLEEP.SYNCS 0x989680 ;  /* 0x009896800000895d */ /* 0x004fea0003900000 */
[----:B------:R-:W2:Y:S02]  /*75a0*/  @!P0 SYNCS.PHASECHK.TRANS64 P0, [R0+URZ+0xb0], R5 ;  /* 0x0000b005000085a7 */ /* 0x000ea400080010ff */
[----:B--2---:R-:W-:Y:S05]  /*75b0*/  @!P0 BRA `(.L_x_132) ;  /* 0xfffffffc00f08947 */ /* 0x004fea000383ffff */
[----:B------:R-:W-:Y:S05]  /*75c0*/  BRA `(.L_x_133) ;  /* 0xffffffb000d87947 */ /* 0x000fea000383ffff */
.L_x_45:
[----:B-1----:R1:W2:Y:S02]  /*75d0*/  SYNCS.PHASECHK.TRANS64.TRYWAIT P1, [R0+URZ+0xa0], R4 ;  /* 0x0000a004000075a7 */ /* 0x0022a400080211ff */
[----:B--2---:R-:W-:Y:S05]  /*75e0*/  @!P1 NANOSLEEP.SYNCS 0x989680 ;  /* 0x009896800000995d */ /* 0x004fea0003900000 */
[----:B------:R-:W2:Y:S02]  /*75f0*/  @!P1 SYNCS.PHASECHK.TRANS64 P1, [R0+URZ+0xa0], R4 ;  /* 0x0000a004000095a7 */ /* 0x000ea400080210ff */
[----:B--2---:R-:W-:Y:S05]  /*7600*/  @!P1 BRA `(.L_x_45) ;  /* 0xfffffffc00f09947 */ /* 0x004fea000383ffff */
[----:B------:R-:W-:Y:S05]  /*7610*/  BRA `(.L_x_134) ;  /* 0xffffffb400087947 */ /* 0x000fea000383ffff */
.L_x_48:
[----:B------:R-:W-:-:S07]  /*7620*/  MOV R0, UR5 ;  /* 0x0000000500007c02 */ /* 0x000fce0008000f00 */
.L_x_135:
[----:B-1----:R1:W2:Y:S02]  /*7630*/  SYNCS.PHASECHK.TRANS64.TRYWAIT P0, [R0+URZ+0xb0], R2 ;  /* 0x0000b002000075a7 */ /* 0x0022a400080011ff */
[----:B--2---:R-:W-:Y:S05]  /*7640*/  @!P0 NANOSLEEP.SYNCS 0x989680 ;  /* 0x009896800000895d */ /* 0x004fea0003900000 */
[----:B------:R-:W2:Y:S02]  /*7650*/  @!P0 SYNCS.PHASECHK.TRANS64 P0, [R0+URZ+0xb0], R2 ;  /* 0x0000b002000085a7 */ /* 0x000ea400080010ff */
[----:B--2---:R-:W-:Y:S05]  /*7660*/  @!P0 BRA `(.L_x_135) ;  /* 0xfffffffc00f08947 */ /* 0x004fea000383ffff */
[----:B------:R-:W-:Y:S05]  /*7670*/  BRA `(.L_x_47) ;  /* 0xffffffb4005c7947 */ /* 0x000fea000383ffff */
.L_x_55:
[----:B-1----:R1:W2:Y:S02]  /*7680*/  SYNCS.PHASECHK.TRANS64.TRYWAIT P1, [R0+URZ+0xa0], R2 ;  /* 0x0000a002000075a7 */ /* 0x0022a400080211ff */
[----:B--2---:R-:W-:Y:S05]  /*7690*/  @!P1 NANOSLEEP.SYNCS 0x989680 ;  /* 0x009896800000995d */ /* 0x004fea0003900000 */
[----:B------:R-:W2:Y:S02]  /*76a0*/  @!P1 SYNCS.PHASECHK.TRANS64 P1, [R0+URZ+0xa0], R2 ;  /* 0x0000a002000095a7 */ /* 0x000ea400080210ff */
[----:B--2---:R-:W-:Y:S05]  /*76b0*/  @!P1 BRA `(.L_x_55) ;  /* 0xfffffffc00f09947 */ /* 0x004fea000383ffff */
[----:B------:R-:W-:Y:S05]  /*76c0*/  BRA `(.L_x_136) ;  /* 0xffffffb800ec7947 */ /* 0x000fea000383ffff */
.L_x_56:
[----:B------:R-:W-:-:S07]  /*76d0*/  MOV R2, UR6 ;  /* 0x0000000600027c02 */ /* 0x000fce0008000f00 */
.L_x_137:
[----:B-1----:R1:W2:Y:S02]  /*76e0*/  SYNCS.PHASECHK.TRANS64.TRYWAIT P0, [R2+URZ+0xe0], R0 ;  /* 0x0000e000020075a7 */ /* 0x0022a400080011ff */
[----:B--2---:R-:W-:Y:S05]  /*76f0*/  @!P0 NANOSLEEP.SYNCS 0x989680 ;  /* 0x009896800000895d */ /* 0x004fea0003900000 */
[----:B------:R-:W2:Y:S02]  /*7700*/  @!P0 SYNCS.PHASECHK.TRANS64 P0, [R2+URZ+0xe0], R0 ;  /* 0x0000e000020085a7 */ /* 0x000ea400080010ff */
[----:B--2---:R-:W-:Y:S05]  /*7710*/  @!P0 BRA `(.L_x_137) ;  /* 0xfffffffc00f08947 */ /* 0x004fea000383ffff */
[----:B------:R-:W-:Y:S05]  /*7720*/  BRA `(.L_x_138) ;  /* 0xffffffbc003c7947 */ /* 0x000fea000383ffff */
.L_x_59:
[----:B------:R-:W-:Y:S07]  /*7730*/  MOV R0, UR11 ;  /* 0x0000000b00007c02 */ /* 0x000fee0008000f00 */
.L_x_139:
[----:B-1----:R1:W2:Y:S02]  /*7740*/  SYNCS.PHASECHK.TRANS64.TRYWAIT P0, [R0+URZ], R2 ;  /* 0x00000002000075a7 */ /* 0x0022a400080011ff */
[----:B--2---:R-:W-:Y:S05]  /*7750*/  @!P0 NANOSLEEP.SYNCS 0x989680 ;  /* 0x009896800000895d */ /* 0x004fea0003900000 */
[----:B------:R-:W2:Y:S02]  /*7760*/  @!P0 SYNCS.PHASECHK.TRANS64 P0, [R0+URZ], R2 ;  /* 0x00000002000085a7 */ /* 0x000ea400080010ff */
[----:B--2---:R-:W-:Y:S05]  /*7770*/  @!P0 BRA `(.L_x_139) ;  /* 0xfffffffc00f08947 */ /* 0x004fea000383ffff */
[----:B------:R-:W-:Y:S05]  /*7780*/  BRA `(.L_x_58) ;  /* 0xffffffbc00587947 */ /* 0x000fea000383ffff */
.L_x_62:
[----:B------:R-:W-:-:S07]  /*7790*/  MOV R0, UR6 ;  /* 0x0000000600007c02 */ /* 0x000fce0008000f00 */
.L_x_140:
[----:B--2---:R2:W4:Y:S02]  /*77a0*/  SYNCS.PHASECHK.TRANS64.TRYWAIT P0, [R0+URZ], R2 ;  /* 0x00000002000075a7 */ /* 0x00452400080011ff */
[----:B----4-:R-:W-:Y:S05]  /*77b0*/  @!P0 NANOSLEEP.SYNCS 0x989680 ;  /* 0x009896800000895d */ /* 0x010fea0003900000 */
[----:B------:R-:W4:Y:S02]  /*77c0*/  @!P0 SYNCS.PHASECHK.TRANS64 P0, [R0+URZ], R2 ;  /* 0x00000002000085a7 */ /* 0x000f2400080010ff */
[----:B----4-:R-:W-:Y:S05]  /*77d0*/  @!P0 BRA `(.L_x_140) ;  /* 0xfffffffc00f08947 */ /* 0x010fea000383ffff */
[----:B------:R-:W-:Y:S05]  /*77e0*/  BRA `(.L_x_141) ;  /* 0xffffffc000847947 */ /* 0x000fea000383ffff */
.L_x_63:
[----:B------:R-:W-:-:S07]  /*77f0*/  MOV R0, UR6 ;  /* 0x0000000600007c02 */ /* 0x000fce0008000f00 */
.L_x_142:
[----:B-1----:R1:W2:Y:S02]  /*7800*/  SYNCS.PHASECHK.TRANS64.TRYWAIT P0, [R0+URZ], R3 ;  /* 0x00000003000075a7 */ /* 0x0022a400080011ff */
[----:B--2---:R-:W-:Y:S05]  /*7810*/  @!P0 NANOSLEEP.SYNCS 0x989680 ;  /* 0x009896800000895d */ /* 0x004fea0003900000 */
[----:B------:R-:W2:Y:S02]  /*7820*/  @!P0 SYNCS.PHASECHK.TRANS64 P0, [R0+URZ], R3 ;  /* 0x00000003000085a7 */ /* 0x000ea400080010ff */
[----:B--2---:R-:W-:Y:S05]  /*7830*/  @!P0 BRA `(.L_x_142) ;  /* 0xfffffffc00f08947 */ /* 0x004fea000383ffff */
[----:B------:R-:W-:Y:S05]  /*7840*/  BRA `(.L_x_143) ;  /* 0xffffffc000907947 */ /* 0x000fea000383ffff */
.L_x_64:
[----:B------:R-:W-:-:S07]  /*7850*/  MOV R0, UR6 ;  /* 0x0000000600007c02 */ /* 0x000fce0008000f00 */
.L_x_144:
[----:B-1----:R1:W2:Y:S02]  /*7860*/  SYNCS.PHASECHK.TRANS64.TRYWAIT P0, [R0+URZ], R3 ;  /* 0x00000003000075a7 */ /* 0x0022a400080011ff */
[----:B--2---:R-:W-:Y:S05]  /*7870*/  @!P0 NANOSLEEP.SYNCS 0x989680 ;  /* 0x009896800000895d */ /* 0x004fea0003900000 */
[----:B------:R-:W2:Y:S02]  /*7880*/  @!P0 SYNCS.PHASECHK.TRANS64 P0, [R0+URZ], R3 ;  /* 0x00000003000085a7 */ /* 0x000ea400080010ff */
[----:B--2---:R-:W-:Y:S05]  /*7890*/  @!P0 BRA `(.L_x_144) ;  /* 0xfffffffc00f08947 */ /* 0x004fea000383ffff */
[----:B------:R-:W-:Y:S05]  /*78a0*/  BRA `(.L_x_145) ;  /* 0xffffffc0009c7947 */ /* 0x000fea000383ffff */
.L_x_65:
[----:B-1----:R-:W-:-:S07]  /*78b0*/  MOV R0, UR7 ;  /* 0x0000000700007c02 */ /* 0x002fce0008000f00 */
.L_x_146:
[----:B-1----:R1:W2:Y:S02]  /*78c0*/  SYNCS.PHASECHK.TRANS64.TRYWAIT P0, [R0+URZ], R2 ;  /* 0x00000002000075a7 */ /* 0x0022a400080011ff */
[----:B--2---:R-:W-:Y:S05]  /*78d0*/  @!P0 NANOSLEEP.SYNCS 0x989680 ;  /* 0x009896800000895d */ /* 0x004fea0003900000 */
[----:B------:R-:W2:Y:S02]  /*78e0*/  @!P0 SYNCS.PHASECHK.TRANS64 P0, [R0+URZ], R2 ;  /* 0x00000002000085a7 */ /* 0x000ea400080010ff */
[----:B--2---:R-:W-:Y:S05]  /*78f0*/  @!P0 BRA `(.L_x_146) ;  /* 0xfffffffc00f08947 */ /* 0x004fea000383ffff */
[----:B------:R-:W-:Y:S05]  /*7900*/  BRA `(.L_x_147) ;  /* 0xffffffc000a87947 */ /* 0x000fea000383ffff */
.L_x_70:
[----:B--2---:R2:W3:Y:S02]  /*7910*/  SYNCS.PHASECHK.TRANS64.TRYWAIT P0, [R0+URZ+0xa0], R2 ;  /* 0x0000a002000075a7 */ /* 0x0044e400080011ff */
[----:B---3--:R-:W-:Y:S05]  /*7920*/  @!P0 NANOSLEEP.SYNCS 0x989680 ;  /* 0x009896800000895d */ /* 0x008fea0003900000 */
[----:B------:R-:W3:Y:S02]  /*7930*/  @!P0 SYNCS.PHASECHK.TRANS64 P0, [R0+URZ+0xa0], R2 ;  /* 0x0000a002000085a7 */ /* 0x000ee400080010ff */
[----:B---3--:R-:W-:Y:S05]  /*7940*/  @!P0 BRA `(.L_x_70) ;  /* 0xfffffffc00f08947 */ /* 0x008fea000383ffff */
[----:B------:R-:W-:Y:S05]  /*7950*/  BRA `(.L_x_148) ;  /* 0xffffffc400a07947 */ /* 0x000fea000383ffff */
.L_x_73:
[----:B------:R-:W-:Y:S07]  /*7960*/  MOV R0, UR7 ;  /* 0x0000000700007c02 */ /* 0x000fee0008000f00 */
.L_x_149:
[----:B--2---:R2:W3:Y:S02]  /*7970*/  SYNCS.PHASECHK.TRANS64.TRYWAIT P0, [R0+URZ+0x98], R2 ;  /* 0x00009802000075a7 */ /* 0x0044e400080011ff */
[----:B---3--:R-:W-:Y:S05]  /*7980*/  @!P0 NANOSLEEP.SYNCS 0x989680 ;  /* 0x009896800000895d */ /* 0x008fea0003900000 */
[----:B------:R-:W3:Y:S02]  /*7990*/  @!P0 SYNCS.PHASECHK.TRANS64 P0, [R0+URZ+0x98], R2 ;  /* 0x00009802000085a7 */ /* 0x000ee400080010ff */
[----:B---3--:R-:W-:Y:S05]  /*79a0*/  @!P0 BRA `(.L_x_149) ;  /* 0xfffffffc00f08947 */ /* 0x008fea000383ffff */
[----:B------:R-:W-:Y:S05]  /*79b0*/  BRA `(.L_x_72) ;  /* 0xffffffc800807947 */ /* 0x000fea000383ffff */
.L_x_76:
[----:B------:R-:W-:Y:S07]  /*79c0*/  MOV R0, UR15 ;  /* 0x0000000f00007c02 */ /* 0x000fee0008000f00 */
.L_x_150:
[----:B-1----:R1:W2:Y:S02]  /*79d0*/  SYNCS.PHASECHK.TRANS64.TRYWAIT P0, [R0+URZ+0x78], R9 ;  /* 0x00007809000075a7 */ /* 0x0022a400080011ff */
[----:B--2---:R-:W-:Y:S05]  /*79e0*/  @!P0 NANOSLEEP.SYNCS 0x989680 ;  /* 0x009896800000895d */ /* 0x004fea0003900000 */
[----:B------:R-:W2:Y:S02]  /*79f0*/  @!P0 SYNCS.PHASECHK.TRANS64 P0, [R0+URZ+0x78], R9 ;  /* 0x00007809000085a7 */ /* 0x000ea400080010ff */
[----:B--2---:R-:W-:Y:S05]  /*7a00*/  @!P0 BRA `(.L_x_150) ;  /* 0xfffffffc00f08947 */ /* 0x004fea000383ffff */
[----:B------:R-:W-:Y:S05]  /*7a10*/  BRA `(.L_x_151) ;  /* 0xffffffc800f87947 */ /* 0x000fea000383ffff */
.L_x_77:
[----:B------:R-:W-:Y:S07]  /*7a20*/  MOV R0, UR13 ;  /* 0x0000000d00007c02 */ /* 0x000fee0008000f00 */
.L_x_152:
[----:B-1----:R1:W2:Y:S02]  /*7a30*/  SYNCS.PHASECHK.TRANS64.TRYWAIT P0, [R0+URZ+0x78], R20 ;  /* 0x00007814000075a7 */ /* 0x0022a400080011ff */
[----:B--2---:R-:W-:Y:S05]  /*7a40*/  @!P0 NANOSLEEP.SYNCS 0x989680 ;  /* 0x009896800000895d */ /* 0x004fea0003900000 */
[----:B------:R-:W2:Y:S02]  /*7a50*/  @!P0 SYNCS.PHASECHK.TRANS64 P0, [R0+URZ+0x78], R20 ;  /* 0x00007814000085a7 */ /* 0x000ea400080010ff */
[----:B--2---:R-:W-:Y:S05]  /*7a60*/  @!P0 BRA `(.L_x_152) ;  /* 0xfffffffc00f08947 */ /* 0x004fea000383ffff */
[----:B------:R-:W-:Y:S05]  /*7a70*/  BRA `(.L_x_153) ;  /* 0xffffffcc00987947 */ /* 0x000fea000383ffff */
.L_x_79:
[----:B------:R-:W-:-:S07]  /*7a80*/  MOV R0, UR4 ;  /* 0x0000000400007c02 */ /* 0x000fce0008000f00 */
.L_x_154:
[----:B-1----:R1:W3:Y:S02]  /*7a90*/  SYNCS.PHASECHK.TRANS64.TRYWAIT P0, [R0+URZ], R2 ;  /* 0x00000002000075a7 */ /* 0x0022e400080011ff */
[----:B---3--:R-:W-:Y:S05]  /*7aa0*/  @!P0 NANOSLEEP.SYNCS 0x989680 ;  /* 0x009896800000895d */ /* 0x008fea0003900000 */
[----:B------:R-:W3:Y:S02]  /*7ab0*/  @!P0 SYNCS.PHASECHK.TRANS64 P0, [R0+URZ], R2 ;  /* 0x00000002000085a7 */ /* 0x000ee400080010ff */
[----:B---3--:R-:W-:Y:S05]  /*7ac0*/  @!P0 BRA `(.L_x_154) ;  /* 0xfffffffc00f08947 */ /* 0x008fea000383ffff */
[----:B------:R-:W-:Y:S05]  /*7ad0*/  BRA `(.L_x_155) ;  /* 0xffffffd000247947 */ /* 0x000fea000383ffff */
.L_x_80:
[----:B------:R-:W-:-:S07]  /*7ae0*/  MOV R0, UR4 ;  /* 0x0000000400007c02 */ /* 0x000fce0008000f00 */
.L_x_156:
[----:B-1----:R1:W3:Y:S02]  /*7af0*/  SYNCS.PHASECHK.TRANS64.TRYWAIT P0, [R0+URZ], R2 ;  /* 0x00000002000075a7 */ /* 0x0022e400080011ff */
[----:B---3--:R-:W-:Y:S05]  /*7b00*/  @!P0 NANOSLEEP.SYNCS 0x989680 ;  /* 0x009896800000895d */ /* 0x008fea0003900000 */
[----:B------:R-:W3:Y:S02]  /*7b10*/  @!P0 SYNCS.PHASECHK.TRANS64 P0, [R0+URZ], R2 ;  /* 0x00000002000085a7 */ /* 0x000ee400080010ff */
[----:B---3--:R-:W-:Y:S05]  /*7b20*/  @!P0 BRA `(.L_x_156) ;  /* 0xfffffffc00f08947 */ /* 0x008fea000383ffff */
[----:B------:R-:W-:Y:S05]  /*7b30*/  BRA `(.L_x_157) ;  /* 0xffffffd000307947 */ /* 0x000fea000383ffff */
.L_x_82:
[----:B--2---:R2:W4:Y:S02]  /*7b40*/  SYNCS.PHASECHK.TRANS64.TRYWAIT P0, [R0+URZ+0xa0], R2 ;  /* 0x0000a002000075a7 */ /* 0x00452400080011ff */
[----:B----4-:R-:W-:Y:S05]  /*7b50*/  @!P0 NANOSLEEP.SYNCS 0x989680 ;  /* 0x009896800000895d */ /* 0x010fea0003900000 */
[----:B------:R-:W4:Y:S02]  /*7b60*/  @!P0 SYNCS.PHASECHK.TRANS64 P0, [R0+URZ+0xa0], R2 ;  /* 0x0000a002000085a7 */ /* 0x000f2400080010ff */
[----:B----4-:R-:W-:Y:S05]  /*7b70*/  @!P0 BRA `(.L_x_82) ;  /* 0xfffffffc00f08947 */ /* 0x010fea000383ffff */
[----:B------:R-:W-:Y:S05]  /*7b80*/  BRA `(.L_x_158) ;  /* 0xffffffd400207947 */ /* 0x000fea000383ffff */
.L_x_92:
[----:B-1----:R1:W3:Y:S02]  /*7b90*/  SYNCS.PHASECHK.TRANS64.TRYWAIT P1, [R2+URZ+0x60], R4 ;  /* 0x00006004020075a7 */ /* 0x0022e400080211ff */
[----:B---3--:R-:W-:Y:S05]  /*7ba0*/  @!P1 NANOSLEEP.SYNCS 0x989680 ;  /* 0x009896800000995d */ /* 0x008fea0003900000 */
[----:B------:R-:W3:Y:S02]  /*7bb0*/  @!P1 SYNCS.PHASECHK.TRANS64 P1, [R2+URZ+0x60], R4 ;  /* 0x00006004020095a7 */ /* 0x000ee400080210ff */
[----:B---3--:R-:W-:Y:S05]  /*7bc0*/  @!P1 BRA `(.L_x_92) ;  /* 0xfffffffc00f09947 */ /* 0x008fea000383ffff */
[----:B------:R-:W-:Y:S05]  /*7bd0*/  BRA `(.L_x_91) ;  /* 0xffffffe000207947 */ /* 0x000fea000383ffff */
.L_x_94:
[----:B-1----:R1:W2:Y:S02]  /*7be0*/  SYNCS.PHASECHK.TRANS64.TRYWAIT P0, [R44+URZ+0xc0], R3 ;  /* 0x0000c0032c0075a7 */ /* 0x0022a400080011ff */
[----:B--2---:R-:W-:Y:S05]  /*7bf0*/  @!P0 NANOSLEEP.SYNCS 0x989680 ;  /* 0x009896800000895d */ /* 0x004fea0003900000 */
[----:B------:R-:W2:Y:S02]  /*7c00*/  @!P0 SYNCS.PHASECHK.TRANS64 P0, [R44+URZ+0xc0], R3 ;  /* 0x0000c0032c0085a7 */ /* 0x000ea400080010ff */
[----:B--2---:R-:W-:Y:S05]  /*7c10*/  @!P0 BRA `(.L_x_94) ;  /* 0xfffffffc00f08947 */ /* 0x004fea000383ffff */
[----:B------:R-:W-:Y:S05]  /*7c20*/  BRA `(.L_x_93) ;  /* 0xffffffe000707947 */ /* 0x000fea000383ffff */
.L_x_105:
[----:B-1----:R1:W2:Y:S02]  /*7c30*/  SYNCS.PHASECHK.TRANS64.TRYWAIT P0, [R2+URZ+0x60], R45 ;  /* 0x0000602d020075a7 */ /* 0x0022a400080011ff */
[----:B--2---:R-:W-:Y:S05]  /*7c40*/  @!P0 NANOSLEEP.SYNCS 0x989680 ;  /* 0x009896800000895d */ /* 0x004fea0003900000 */
[----:B------:R-:W2:Y:S02]  /*7c50*/  @!P0 SYNCS.PHASECHK.TRANS64 P0, [R2+URZ+0x60], R45 ;  /* 0x0000602d020085a7 */ /* 0x000ea400080010ff */
[----:B--2---:R-:W-:Y:S05]  /*7c60*/  @!P0 BRA `(.L_x_105) ;  /* 0xfffffffc00f08947 */ /* 0x004fea000383ffff */
[----:B------:R-:W-:Y:S05]  /*7c70*/  BRA `(.L_x_104) ;  /* 0xffffffe800807947 */ /* 0x000fea000383ffff */
        .weak           $__internal_0_$__cuda_sm10x_tcgen05_guardrail_trap_col_being_dealloced_not_returned_by_alloc
        .type           $__internal_0_$__cuda_sm10x_tcgen05_guardrail_trap_col_being_dealloced_not_returned_by_alloc,@function
        .size           $__internal_0_$__cuda_sm10x_tcgen05_guardrail_trap_col_being_dealloced_not_returned_by_alloc,($__internal_1_$__cuda_sm10x_tcgen05_guardrail_trap_phase_invalid_during_alloc - $__internal_0_$__cuda_sm10x_tcgen05_guardrail_trap_col_being_dealloced_not_returned_by_alloc)
$__internal_0_$__cuda_sm10x_tcgen05_guardrail_trap_col_being_dealloced_not_returned_by_alloc:
[----:B------:R-:W-:Y:S05]  /*7c80*/  BPT.TRAP 0x1 ;  /* 0x000000040000795c */ /* 0x000fea0000300000 */
[----:B------:R-:W-:-:S04]  /*7c90*/  HFMA2 R3, -RZ, RZ, 0, 0 ;  /* 0x00000000ff037431 */ /* 0x000fc800000001ff */
[----:B------:R-:W-:Y:S05]  /*7ca0*/  RET.REL.NODEC R2 `(_ZN7cutlass13device_kernelINS_4gemm6kernel13GemmUniversalIN4cute5tupleIJiiiiEEENS1_10collective13CollectiveMmaINS1_35MainloopSm100TmaUmmaWarpSpecializedILi6ELi2ELi4ENS5_IJNS4_1CILi1EEESB_SB_EEEEENS5_IJNSA_ILi64EEESE_NSA_ILi128EEEEEENS_10bfloat16_tENS5_IJlSB_lEEESH_SI_NS4_8TiledMMAINS4_8MMA_AtomIJNS4_20SM100_MMA_F16BF16_SSISH_SH_fLi64ELi64ELNS4_4UMMA5MajorE0ELSN_0ELNSM_7ScaleInE0ELSO_0EEEEEENS4_6LayoutISC_NS5_IJNSA_ILi0EEESS_SS_EEEEENS5_IJNS4_10UnderscoreESV_SV_EEEEENS4_13SM90_TMA_LOADENS4_14ComposedLayoutINS4_7SwizzleILi3ELi4ELi3EEENS4_18smem_ptr_flag_bitsILi16EEENSR_INS5_IJNSA_ILi8EEESE_EEENS5_IJSE_SB_EEEEEEEvNS4_8identityESY_S18_vS19_EENS_8epilogue10collective18CollectiveEpilogueINS1B_23Sm100TmaWarpSpecializedILi3ELi2ELi16ELb1ELb0EEEJSG_NS5_IJNSR_ISE_SB_EENSR_INSA_ILi32EEESB_EEEEESH_SI_SH_SI_NS1B_6fusion15FusionCallbacksIS1F_NS1K_17LinearCombinationISH_fSH_fLNS_15FloatRoundStyleE2EEESG_S1J_JEEENS4_5SM1004TMEM4LOAD26SM100_TMEM_LOAD_16dp256b4xESY_NSZ_INS10_ILi2ELi4ELi3EEES13_NSR_INS5_IJS14_S1H_EEENS5_IJS1H_SB_EEEEEEENS4_17SM75_U32x4_LDSM_NENS4_14SM90_TMA_STOREES1Y_NS4_17SM90_U32x4_STSM_NENS4_39AutoVectorizingCopyWithAssumedAlignmentILi128EEEEEEvvEEEEvNT_6ParamsE) ;  /* 0xffffff8002d47950 */ /* 0x000fea0003c3ffff */
        .weak           $__internal_1_$__cuda_sm10x_tcgen05_guardrail_trap_phase_invalid_during_alloc
        .type           $__internal_1_$__cuda_sm10x_tcgen05_guardrail_trap_phase_invalid_during_alloc,@function
        .size           $__internal_1_$__cuda_sm10x_tcgen05_guardrail_trap_phase_invalid_during_alloc,($__internal_2_$__cuda_sm10x_tcgen05_guardrail_trap_unallocated_columns_being_dealloced - $__internal_1_$__cuda_sm10x_tcgen05_guardrail_trap_phase_invalid_during_alloc)
$__internal_1_$__cuda_sm10x_tcgen05_guardrail_trap_phase_invalid_during_alloc:
[----:B------:R-:W-:Y:S05]  /*7cb0*/  BPT.TRAP 0x1 ;  /* 0x000000040000795c */ /* 0x000fea0000300000 */
[----:B------:R-:W-:-:S04]  /*7cc0*/  MOV R3, 0x0 ;  /* 0x0000000000037802 */ /* 0x000fc80000000f00 */
[----:B------:R-:W-:Y:S05]  /*7cd0*/  RET.REL.NODEC R2 `(_ZN7cutlass13device_kernelINS_4gemm6kernel13GemmUniversalIN4cute5tupleIJiiiiEEENS1_10collective13CollectiveMmaINS1_35MainloopSm100TmaUmmaWarpSpecializedILi6ELi2ELi4ENS5_IJNS4_1CILi1EEESB_SB_EEEEENS5_IJNSA_ILi64EEESE_NSA_ILi128EEEEEENS_10bfloat16_tENS5_IJlSB_lEEESH_SI_NS4_8TiledMMAINS4_8MMA_AtomIJNS4_20SM100_MMA_F16BF16_SSISH_SH_fLi64ELi64ELNS4_4UMMA5MajorE0ELSN_0ELNSM_7ScaleInE0ELSO_0EEEEEENS4_6LayoutISC_NS5_IJNSA_ILi0EEESS_SS_EEEEENS5_IJNS4_10UnderscoreESV_SV_EEEEENS4_13SM90_TMA_LOADENS4_14ComposedLayoutINS4_7SwizzleILi3ELi4ELi3EEENS4_18smem_ptr_flag_bitsILi16EEENSR_INS5_IJNSA_ILi8EEESE_EEENS5_IJSE_SB_EEEEEEEvNS4_8identityESY_S18_vS19_EENS_8epilogue10collective18CollectiveEpilogueINS1B_23Sm100TmaWarpSpecializedILi3ELi2ELi16ELb1ELb0EEEJSG_NS5_IJNSR_ISE_SB_EENSR_INSA_ILi32EEESB_EEEEESH_SI_SH_SI_NS1B_6fusion15FusionCallbacksIS1F_NS1K_17LinearCombinationISH_fSH_fLNS_15FloatRoundStyleE2EEESG_S1J_JEEENS4_5SM1004TMEM4LOAD26SM100_TMEM_LOAD_16dp256b4xESY_NSZ_INS10_ILi2ELi4ELi3EEES13_NSR_INS5_IJS14_S1H_EEENS5_IJS1H_SB_EEEEEEENS4_17SM75_U32x4_LDSM_NENS4_14SM90_TMA_STOREES1Y_NS4_17SM90_U32x4_STSM_NENS4_39AutoVectorizingCopyWithAssumedAlignmentILi128EEEEEEvvEEEEvNT_6ParamsE) ;  /* 0xffffff8002c87950 */ /* 0x000fea0003c3ffff */
        .weak           $__internal_2_$__cuda_sm10x_tcgen05_guardrail_trap_unallocated_columns_being_dealloced
        .type           $__internal_2_$__cuda_sm10x_tcgen05_guardrail_trap_unallocated_columns_being_dealloced,@function
        .size           $__internal_2_$__cuda_sm10x_tcgen05_guardrail_trap_unallocated_columns_being_dealloced,(.L_x_160 - $__internal_2_$__cuda_sm10x_tcgen05_guardrail_trap_unallocated_columns_being_dealloced)
$__internal_2_$__cuda_sm10x_tcgen05_guardrail_trap_unallocated_columns_being_dealloced:
[----:B------:R-:W-:Y:S05]  /*7ce0*/  BPT.TRAP 0x1 ;  /* 0x000000040000795c */ /* 0x000fea0000300000 */
[----:B------:R-:W-:-:S04]  /*7cf0*/  HFMA2 R3, -RZ, RZ, 0, 0 ;  /* 0x00000000ff037431 */ /* 0x000fc800000001ff */
[----:B------:R-:W-:Y:S05]  /*7d00*/  RET.REL.NODEC R2 `(_ZN7cutlass13device_kernelINS_4gemm6kernel13GemmUniversalIN4cute5tupleIJiiiiEEENS1_10collective13CollectiveMmaINS1_35MainloopSm100TmaUmmaWarpSpecializedILi6ELi2ELi4ENS5_IJNS4_1CILi1EEESB_SB_EEEEENS5_IJNSA_ILi64EEESE_NSA_ILi128EEEEEENS_10bfloat16_tENS5_IJlSB_lEEESH_SI_NS4_8TiledMMAINS4_8MMA_AtomIJNS4_20SM100_MMA_F16BF16_SSISH_SH_fLi64ELi64ELNS4_4UMMA5MajorE0ELSN_0ELNSM_7ScaleInE0ELSO_0EEEEEENS4_6LayoutISC_NS5_IJNSA_ILi0EEESS_SS_EEEEENS5_IJNS4_10UnderscoreESV_SV_EEEEENS4_13SM90_TMA_LOADENS4_14ComposedLayoutINS4_7SwizzleILi3ELi4ELi3EEENS4_18smem_ptr_flag_bitsILi16EEENSR_INS5_IJNSA_ILi8EEESE_EEENS5_IJSE_SB_EEEEEEEvNS4_8identityESY_S18_vS19_EENS_8epilogue10collective18CollectiveEpilogueINS1B_23Sm100TmaWarpSpecializedILi3ELi2ELi16ELb1ELb0EEEJSG_NS5_IJNSR_ISE_SB_EENSR_INSA_ILi32EEESB_EEEEESH_SI_SH_SI_NS1B_6fusion15FusionCallbacksIS1F_NS1K_17LinearCombinationISH_fSH_fLNS_15FloatRoundStyleE2EEESG_S1J_JEEENS4_5SM1004TMEM4LOAD26SM100_TMEM_LOAD_16dp256b4xESY_NSZ_INS10_ILi2ELi4ELi3EEES13_NSR_INS5_IJS14_S1H_EEENS5_IJS1H_SB_EEEEEEENS4_17SM75_U32x4_LDSM_NENS4_14SM90_TMA_STOREES1Y_NS4_17SM90_U32x4_STSM_NENS4_39AutoVectorizingCopyWithAssumedAlignmentILi128EEEEEEvvEEEEvNT_6ParamsE) ;  /* 0xffffff8002bc7950 */ /* 0x000fea0003c3ffff */
.L_x_159:
[----:B------:R-:W-:-:S00]  /*7d10*/  BRA `(.L_x_159) ;  /* 0xfffffffc00fc7947 */ /* 0x000fc0000383ffff */
[----:B------:R-:W-:-:S00]  /*7d20*/  NOP ;  /* 0x0000000000007918 */ /* 0x000fc00000000000 */
        /* <DEDUP_REMOVED lines=13> */
.L_x_160:


//--------------------- .nv.global.init           --------------------------
	.section	.nv.global.init,"aw",@progbits
.nv.global.init:
	.type		$str$27,@object
	.size		$str$27,($str$28 - $str$27)
$str$27:
        /*0000*/ 	.byte	0x28, 0x61, 0x64, 0x64, 0x72, 0x65, 0x73, 0x73, 0x20, 0x26, 0x20, 0x6d, 0x61, 0x73, 0x6b, 0x29
        /*0010*/ 	.byte	0x20, 0x3d, 0x3d, 0x20, 0x30, 0x00
	.type		$str$28,@object
	.size		$str$28,($str$26 - $str$28)
$str$28:
        /*0016*/ 	.byte	0x2f, 0x74, 0x6d, 0x70, 0x2f, 0x63, 0x75, 0x74, 0x6c, 0x61, 0x73, 0x73, 0x5f, 0x73, 0x77, 0x65
        /*0026*/ 	.byte	0x65, 0x70, 0x5f, 0x73, 0x72, 0x63, 0x2f, 0x69, 0x6e, 0x63, 0x6c, 0x75, 0x64, 0x65, 0x2f, 0x63
        /*0036*/ 	.byte	0x75, 0x74, 0x65, 0x2f, 0x70, 0x6f, 0x69, 0x6e, 0x74, 0x65, 0x72, 0x5f, 0x66, 0x6c, 0x61, 0x67
        /*0046*/ 	.byte	0x67, 0x65, 0x64, 0x2e, 0x68, 0x70, 0x70, 0x00
	.type		$str$26,@object
	.size		$str$26,($str$25 - $str$26)
$str$26:
        /*004e*/ 	.byte	0x2f, 0x74, 0x6d, 0x70, 0x2f, 0x63, 0x75, 0x74, 0x6c, 0x61, 0x73, 0x73, 0x5f, 0x73, 0x77, 0x65
        /*005e*/ 	.byte	0x65, 0x70, 0x5f, 0x73, 0x72, 0x63, 0x2f, 0x69, 0x6e, 0x63, 0x6c, 0x75, 0x64, 0x65, 0x2f, 0x63
        /*006e*/ 	.byte	0x75, 0x74, 0x65, 0x2f, 0x61, 0x74, 0x6f, 0x6d, 0x2f, 0x63, 0x6f, 0x70, 0x79, 0x5f, 0x74, 0x72
        /*007e*/ 	.byte	0x61, 0x69, 0x74, 0x73, 0x5f, 0x73, 0x6d, 0x31, 0x30, 0x30, 0x2e, 0x68, 0x70, 0x70, 0x00
	.type		$str$25,@object
	.size		$str$25,(__unnamed_1 - $str$25)
$str$25:
        /*008d*/ 	.byte	0x28, 0x28, 0x75, 0x69, 0x6e, 0x74, 0x33, 0x32, 0x5f, 0x74, 0x28, 0x74, 0x68, 0x72, 0x65, 0x61
        /*009d*/ 	.byte	0x64, 0x49, 0x64, 0x78, 0x2e, 0x78, 0x29, 0x20, 0x2f, 0x20, 0x33, 0x32, 0x29, 0x20, 0x25, 0x20
        /*00ad*/ 	.byte	0x34, 0x29, 0x20, 0x3d, 0x3d, 0x20, 0x28, 0x28, 0x28, 0x74, 0x6d, 0x65, 0x6d, 0x5f, 0x61, 0x64
        /*00bd*/ 	.byte	0x64, 0x72, 0x20, 0x3e, 0x3e, 0x20, 0x31, 0x36, 0x29, 0x20, 0x2f, 0x20, 0x33, 0x32, 0x29, 0x20
        /*00cd*/ 	.byte	0x25, 0x20, 0x34, 0x29, 0x00
	.type		__unnamed_1,@object
	.size		__unnamed_1,(__unnamed_2 - __unnamed_1)
__unnamed_1:
        /*00d2*/ 	.byte	0x61, 0x75, 0x74, 0x6f, 0x20, 0x63, 0x75, 0x74, 0x65, 0x3a, 0x3a, 0x61, 0x73, 0x5f, 0x70, 0x6f
        /* <DEDUP_REMOVED lines=24> */
        /*0262*/ 	.byte	0x30, 0x34, 0x38, 0x3e, 0x3e, 0x3e, 0x3e, 0x5d, 0x00
	.type		__unnamed_2,@object
	.size		__unnamed_2,(.L_2 - __unnamed_2)
__unnamed_2:
        /* <DEDUP_REMOVED lines=45> */
        /*053b*/ 	.byte	0x3e, 0x3e, 0x3e, 0x5d, 0x00
.L_2:


//--------------------- .nv.shared._ZN7cutlass13device_kernelINS_4gemm6kernel13GemmUniversalIN4cute5tupleIJiiiiEEENS1_10collective13CollectiveMmaINS1_35MainloopSm100TmaUmmaWarpSpecializedILi6ELi2ELi4ENS5_IJNS4_1CILi1EEESB_SB_EEEEENS5_IJNSA_ILi64EEESE_NSA_ILi128EEEEEENS_10bfloat16_tENS5_IJlSB_lEEESH_SI_NS4_8TiledMMAINS4_8MMA_AtomIJNS4_20SM100_MMA_F16BF16_SSISH_SH_fLi64ELi64ELNS4_4UMMA5MajorE0ELSN_0ELNSM_7ScaleInE0ELSO_0EEEEEENS4_6LayoutISC_NS5_IJNSA_ILi0EEESS_SS_EEEEENS5_IJNS4_10UnderscoreESV_SV_EEEEENS4_13SM90_TMA_LOADENS4_14ComposedLayoutINS4_7SwizzleILi3ELi4ELi3EEENS4_18smem_ptr_flag_bitsILi16EEENSR_INS5_IJNSA_ILi8EEESE_EEENS5_IJSE_SB_EEEEEEEvNS4_8identityESY_S18_vS19_EENS_8epilogue10collective18CollectiveEpilogueINS1B_23Sm100TmaWarpSpecializedILi3ELi2ELi16ELb1ELb0EEEJSG_NS5_IJNSR_ISE_SB_EENSR_INSA_ILi32EEESB_EEEEESH_SI_SH_SI_NS1B_6fusion15FusionCallbacksIS1F_NS1K_17LinearCombinationISH_fSH_fLNS_15FloatRoundStyleE2EEESG_S1J_JEEENS4_5SM1004TMEM4LOAD26SM100_TMEM_LOAD_16dp256b4xESY_NSZ_INS10_ILi2ELi4ELi3EEES13_NSR_INS5_IJS14_S1H_EEENS5_IJS1H_SB_EEEEEEENS4_17SM75_U32x4_LDSM_NENS4_14SM90_TMA_STOREES1Y_NS4_17SM90_U32x4_STSM_NENS4_39AutoVectorizingCopyWithAssumedAlignmentILi128EEEEEEvvEEEEvNT_6ParamsE --------------------------
	.section	.nv.shared._ZN7cutlass13device_kernelINS_4gemm6kernel13GemmUniversalIN4cute5tupleIJiiiiEEENS1_10collective13CollectiveMmaINS1_35MainloopSm100TmaUmmaWarpSpecializedILi6ELi2ELi4ENS5_IJNS4_1CILi1EEESB_SB_EEEEENS5_IJNSA_ILi64EEESE_NSA_ILi128EEEEEENS_10bfloat16_tENS5_IJlSB_lEEESH_SI_NS4_8TiledMMAINS4_8MMA_AtomIJNS4_20SM100_MMA_F16BF16_SSISH_SH_fLi64ELi64ELNS4_4UMMA5MajorE0ELSN_0ELNSM_7ScaleInE0ELSO_0EEEEEENS4_6LayoutISC_NS5_IJNSA_ILi0EEESS_SS_EEEEENS5_IJNS4_10UnderscoreESV_SV_EEEEENS4_13SM90_TMA_LOADENS4_14ComposedLayoutINS4_7SwizzleILi3ELi4ELi3EEENS4_18smem_ptr_flag_bitsILi16EEENSR_INS5_IJNSA_ILi8EEESE_EEENS5_IJSE_SB_EEEEEEEvNS4_8identityESY_S18_vS19_EENS_8epilogue10collective18CollectiveEpilogueINS1B_23Sm100TmaWarpSpecializedILi3ELi2ELi16ELb1ELb0EEEJSG_NS5_IJNSR_ISE_SB_EENSR_INSA_ILi32EEESB_EEEEESH_SI_SH_SI_NS1B_6fusion15FusionCallbacksIS1F_NS1K_17LinearCombinationISH_fSH_fLNS_15FloatRoundStyleE2EEESG_S1J_JEEENS4_5SM1004TMEM4LOAD26SM100_TMEM_LOAD_16dp256b4xESY_NSZ_INS10_ILi2ELi4ELi3EEES13_NSR_INS5_IJS14_S1H_EEENS5_IJS1H_SB_EEEEEEENS4_17SM75_U32x4_LDSM_NENS4_14SM90_TMA_STOREES1Y_NS4_17SM90_U32x4_STSM_NENS4_39AutoVectorizingCopyWithAssumedAlignmentILi128EEEEEEvvEEEEvNT_6ParamsE,"aw",@nobits
	.sectionflags	@""
	.align	16
	.zero		1024


//--------------------- .nv.shared.reserved.0     --------------------------
	.section	.nv.shared.reserved.0,"aw",@nobits
	.weak		__nv_reservedSMEM_offset_0_alias
	.size		__nv_reservedSMEM_offset_0_alias, 0, 64
	.other		__nv_reservedSMEM_offset_0_alias,@"STO_CUDA_RESERVED_SHARED STV_DEFAULT"
__nv_reservedSMEM_offset_0_alias:
	.zero		0
.nv.shared.reserved.0:
	.zero		64
	.weak		__nv_reservedSMEM_tcgen05_partition
	.type		__nv_reservedSMEM_tcgen05_partition,@object
	.size		__nv_reservedSMEM_tcgen05_partition,(.L_0 - __nv_reservedSMEM_tcgen05_partition)
__nv_reservedSMEM_tcgen05_partition:
	.zero		32
.L_0:


//--------------------- .nv.global                --------------------------
	.section	.nv.global,"aw",@nobits
.nv.global:
	.type		_ZN39_INTERNAL_97489a60_4_k_cu_319f81ee_60554cute1_E,@object
	.size		_ZN39_INTERNAL_97489a60_4_k_cu_319f81ee_60554cute1_E,(_ZN39_INTERNAL_97489a60_4_k_cu_319f81ee_60554cuda3std3__45__cpo6cbeginE - _ZN39_INTERNAL_97489a60_4_k_cu_319f81ee_60554cute1_E)
_ZN39_INTERNAL_97489a60_4_k_cu_319f81ee_60554cute1_E:
	.zero		1
	.type		_ZN39_INTERNAL_97489a60_4_k_cu_319f81ee_60554cuda3std3__45__cpo6cbeginE,@object
	.size		_ZN39_INTERNAL_97489a60_4_k_cu_319f81ee_60554cuda3std3__45__cpo6cbeginE,(_ZN39_INTERNAL_97489a60_4_k_cu_319f81ee_60554cuda3std3__48in_placeE - _ZN39_INTERNAL_97489a60_4_k_cu_319f81ee_60554cuda3std3__45__cpo6cbeginE)
_ZN39_INTERNAL_97489a60_4_k_cu_319f81ee_60554cuda3std3__45__cpo6cbeginE:
	.zero		1
	.type		_ZN39_INTERNAL_97489a60_4_k_cu_319f81ee_60554cuda3std3__48in_placeE,@object
	.size		_ZN39_INTERNAL_97489a60_4_k_cu_319f81ee_60554cuda3std3__48in_placeE,(_ZN39_INTERNAL_97489a60_4_k_cu_319f81ee_60554cuda3std6ranges3__45__cpo9iter_moveE - _ZN39_INTERNAL_97489a60_4_k_cu_319f81ee_60554cuda3std3__48in_placeE)
_ZN39_INTERNAL_97489a60_4_k_cu_319f81ee_60554cuda3std3__48in_placeE:
	.zero		1
	.type		_ZN39_INTERNAL_97489a60_4_k_cu_319f81ee_60554cuda3std6ranges3__45__cpo9iter_moveE,@object
	.size		_ZN39_INTERNAL_97489a60_4_k_cu_319f81ee_60554cuda3std6ranges3__45__cpo9iter_moveE,(_ZN39_INTERNAL_97489a60_4_k_cu_319f81ee_60554cuda3std3__45__cpo5beginE - _ZN39_INTERNAL_97489a60_4_k_cu_319f81ee_60554cuda3std6ranges3__45__cpo9iter_moveE)
_ZN39_INTERNAL_97489a60_4_k_cu_319f81ee_60554cuda3std6ranges3__45__cpo9iter_moveE:
	.zero		1
	.type		_ZN39_INTERNAL_97489a60_4_k_cu_319f81ee_60554cuda3std3__45__cpo5beginE,@object
	.size		_ZN39_INTERNAL_97489a60_4_k_cu_319f81ee_60554cuda3std3__45__cpo5beginE,(_ZN39_INTERNAL_97489a60_4_k_cu_319f81ee_60554cuda3std3__441_GLOBAL__N__97489a60_4_k_cu_319f81ee_60556ignoreE - _ZN39_INTERNAL_97489a60_4_k_cu_319f81ee_60554cuda3std3__45__cpo5beginE)
_ZN39_INTERNAL_97489a60_4_k_cu_319f81ee_60554cuda3std3__45__cpo5beginE:
	.zero		1
	.type		_ZN39_INTERNAL_97489a60_4_k_cu_319f81ee_60554cuda3std3__441_GLOBAL__N__97489a60_4_k_cu_319f81ee_60556ignoreE,@object
	.size		_ZN39_INTERNAL_97489a60_4_k_cu_319f81ee_60554cuda3std3__441_GLOBAL__N__97489a60_4_k_cu_319f81ee_60556ignoreE,(_ZN39_INTERNAL_97489a60_4_k_cu_319f81ee_60554cute7productE - _ZN39_INTERNAL_97489a60_4_k_cu_319f81ee_60554cuda3std3__441_GLOBAL__N__97489a60_4_k_cu_319f81ee_60556ignoreE)
_ZN39_INTERNAL_97489a60_4_k_cu_319f81ee_60554cuda3std3__441_GLOBAL__N__97489a60_4_k_cu_319f81ee_60556ignoreE:
	.zero		1
	.type		_ZN39_INTERNAL_97489a60_4_k_cu_319f81ee_60554cute7productE,@object
	.size		_ZN39_INTERNAL_97489a60_4_k_cu_319f81ee_60554cute7productE,(_ZN39_INTERNAL_97489a60_4_k_cu_319f81ee_60554cuda3std3__45__cpo3endE - _ZN39_INTERNAL_97489a60_4_k_cu_319f81ee_60554cute7productE)
_ZN39_INTERNAL_97489a60_4_k_cu_319f81ee_60554cute7productE:
	.zero		1
	.type		_ZN39_INTERNAL_97489a60_4_k_cu_319f81ee_60554cuda3std3__45__cpo3endE,@object
	.size		_ZN39_INTERNAL_97489a60_4_k_cu_319f81ee_60554cuda3std3__45__cpo3endE,(_ZN39_INTERNAL_97489a60_4_k_cu_319f81ee_60554cuda3std3__419piecewise_constructE - _ZN39_INTERNAL_97489a60_4_k_cu_319f81ee_60554cuda3std3__45__cpo3endE)
_ZN39_INTERNAL_97489a60_4_k_cu_319f81ee_60554cuda3std3__45__cpo3endE:
	.zero		1
	.type		_ZN39_INTERNAL_97489a60_4_k_cu_319f81ee_60554cuda3std3__419piecewise_constructE,@object
	.size		_ZN39_INTERNAL_97489a60_4_k_cu_319f81ee_60554cuda3std3__419piecewise_constructE,(_ZN39_INTERNAL_97489a60_4_k_cu_319f81ee_60554cuda3std3__45__cpo4cendE - _ZN39_INTERNAL_97489a60_4_k_cu_319f81ee_60554cuda3std3__419piecewise_constructE)
_ZN39_INTERNAL_97489a60_4_k_cu_319f81ee_60554cuda3std3__419piecewise_constructE:
	.zero		1
	.type		_ZN39_INTERNAL_97489a60_4_k_cu_319f81ee_60554cuda3std3__45__cpo4cendE,@object
	.size		_ZN39_INTERNAL_97489a60_4_k_cu_319f81ee_60554cuda3std3__45__cpo4cendE,(_ZN39_INTERNAL_97489a60_4_k_cu_319f81ee_60554cuda3std6ranges3__45__cpo4swapE - _ZN39_INTERNAL_97489a60_4_k_cu_319f81ee_60554cuda3std3__45__cpo4cendE)
_ZN39_INTERNAL_97489a60_4_k_cu_319f81ee_60554cuda3std3__45__cpo4cendE:
	.zero		1
	.type		_ZN39_INTERNAL_97489a60_4_k_cu_319f81ee_60554cuda3std6ranges3__45__cpo4swapE,@object
	.size		_ZN39_INTERNAL_97489a60_4_k_cu_319f81ee_60554cuda3std6ranges3__45__cpo4swapE,(.L_10 - _ZN39_INTERNAL_97489a60_4_k_cu_319f81ee_60554cuda3std6ranges3__45__cpo4swapE)
_ZN39_INTERNAL_97489a60_4_k_cu_319f81ee_60554cuda3std6ranges3__45__cpo4swapE:
	.zero		1
.L_10:


//--------------------- .nv.constant0._ZN7cutlass13device_kernelINS_4gemm6kernel13GemmUniversalIN4cute5tupleIJiiiiEEENS1_10collective13CollectiveMmaINS1_35MainloopSm100TmaUmmaWarpSpecializedILi6ELi2ELi4ENS5_IJNS4_1CILi1EEESB_SB_EEEEENS5_IJNSA_ILi64EEESE_NSA_ILi128EEEEEENS_10bfloat16_tENS5_IJlSB_lEEESH_SI_NS4_8TiledMMAINS4_8MMA_AtomIJNS4_20SM100_MMA_F16BF16_SSISH_SH_fLi64ELi64ELNS4_4UMMA5MajorE0ELSN_0ELNSM_7ScaleInE0ELSO_0EEEEEENS4_6LayoutISC_NS5_IJNSA_ILi0EEESS_SS_EEEEENS5_IJNS4_10UnderscoreESV_SV_EEEEENS4_13SM90_TMA_LOADENS4_14ComposedLayoutINS4_7SwizzleILi3ELi4ELi3EEENS4_18smem_ptr_flag_bitsILi16EEENSR_INS5_IJNSA_ILi8EEESE_EEENS5_IJSE_SB_EEEEEEEvNS4_8identityESY_S18_vS19_EENS_8epilogue10collective18CollectiveEpilogueINS1B_23Sm100TmaWarpSpecializedILi3ELi2ELi16ELb1ELb0EEEJSG_NS5_IJNSR_ISE_SB_EENSR_INSA_ILi32EEESB_EEEEESH_SI_SH_SI_NS1B_6fusion15FusionCallbacksIS1F_NS1K_17LinearCombinationISH_fSH_fLNS_15FloatRoundStyleE2EEESG_S1J_JEEENS4_5SM1004TMEM4LOAD26SM100_TMEM_LOAD_16dp256b4xESY_NSZ_INS10_ILi2ELi4ELi3EEES13_NSR_INS5_IJS14_S1H_EEENS5_IJS1H_SB_EEEEEEENS4_17SM75_U32x4_LDSM_NENS4_14SM90_TMA_STOREES1Y_NS4_17SM90_U32x4_STSM_NENS4_39AutoVectorizingCopyWithAssumedAlignmentILi128EEEEEEvvEEEEvNT_6ParamsE --------------------------
	.section	.nv.constant0._ZN7cutlass13device_kernelINS_4gemm6kernel13GemmUniversalIN4cute5tupleIJiiiiEEENS1_10collective13CollectiveMmaINS1_35MainloopSm100TmaUmmaWarpSpecializedILi6ELi2ELi4ENS5_IJNS4_1CILi1EEESB_SB_EEEEENS5_IJNSA_ILi64EEESE_NSA_ILi128EEEEEENS_10bfloat16_tENS5_IJlSB_lEEESH_SI_NS4_8TiledMMAINS4_8MMA_AtomIJNS4_20SM100_MMA_F16BF16_SSISH_SH_fLi64ELi64ELNS4_4UMMA5MajorE0ELSN_0ELNSM_7ScaleInE0ELSO_0EEEEEENS4_6LayoutISC_NS5_IJNSA_ILi0EEESS_SS_EEEEENS5_IJNS4_10UnderscoreESV_SV_EEEEENS4_13SM90_TMA_LOADENS4_14ComposedLayoutINS4_7SwizzleILi3ELi4ELi3EEENS4_18smem_ptr_flag_bitsILi16EEENSR_INS5_IJNSA_ILi8EEESE_EEENS5_IJSE_SB_EEEEEEEvNS4_8identityESY_S18_vS19_EENS_8epilogue10collective18CollectiveEpilogueINS1B_23Sm100TmaWarpSpecializedILi3ELi2ELi16ELb1ELb0EEEJSG_NS5_IJNSR_ISE_SB_EENSR_INSA_ILi32EEESB_EEEEESH_SI_SH_SI_NS1B_6fusion15FusionCallbacksIS1F_NS1K_17LinearCombinationISH_fSH_fLNS_15FloatRoundStyleE2EEESG_S1J_JEEENS4_5SM1004TMEM4LOAD26SM100_TMEM_LOAD_16dp256b4xESY_NSZ_INS10_ILi2ELi4ELi3EEES13_NSR_INS5_IJS14_S1H_EEENS5_IJS1H_SB_EEEEEEENS4_17SM75_U32x4_LDSM_NENS4_14SM90_TMA_STOREES1Y_NS4_17SM90_U32x4_STSM_NENS4_39AutoVectorizingCopyWithAssumedAlignmentILi128EEEEEEvvEEEEvNT_6ParamsE,"a",@progbits
	.sectionflags	@""
	.align	4
.nv.constant0._ZN7cutlass13device_kernelINS_4gemm6kernel13GemmUniversalIN4cute5tupleIJiiiiEEENS1_10collective13CollectiveMmaINS1_35MainloopSm100TmaUmmaWarpSpecializedILi6ELi2ELi4ENS5_IJNS4_1CILi1EEESB_SB_EEEEENS5_IJNSA_ILi64EEESE_NSA_ILi128EEEEEENS_10bfloat16_tENS5_IJlSB_lEEESH_SI_NS4_8TiledMMAINS4_8MMA_AtomIJNS4_20SM100_MMA_F16BF16_SSISH_SH_fLi64ELi64ELNS4_4UMMA5MajorE0ELSN_0ELNSM_7ScaleInE0ELSO_0EEEEEENS4_6LayoutISC_NS5_IJNSA_ILi0EEESS_SS_EEEEENS5_IJNS4_10UnderscoreESV_SV_EEEEENS4_13SM90_TMA_LOADENS4_14ComposedLayoutINS4_7SwizzleILi3ELi4ELi3EEENS4_18smem_ptr_flag_bitsILi16EEENSR_INS5_IJNSA_ILi8EEESE_EEENS5_IJSE_SB_EEEEEEEvNS4_8identityESY_S18_vS19_EENS_8epilogue10collective18CollectiveEpilogueINS1B_23Sm100TmaWarpSpecializedILi3ELi2ELi16ELb1ELb0EEEJSG_NS5_IJNSR_ISE_SB_EENSR_INSA_ILi32EEESB_EEEEESH_SI_SH_SI_NS1B_6fusion15FusionCallbacksIS1F_NS1K_17LinearCombinationISH_fSH_fLNS_15FloatRoundStyleE2EEESG_S1J_JEEENS4_5SM1004TMEM4LOAD26SM100_TMEM_LOAD_16dp256b4xESY_NSZ_INS10_ILi2ELi4ELi3EEES13_NSR_INS5_IJS14_S1H_EEENS5_IJS1H_SB_EEEEEEENS4_17SM75_U32x4_LDSM_NENS4_14SM90_TMA_STOREES1Y_NS4_17SM90_U32x4_STSM_NENS4_39AutoVectorizingCopyWithAssumedAlignmentILi128EEEEEEvvEEEEvNT_6ParamsE:
	.zero		2944


//--------------------- SYMBOLS --------------------------

	.type		.nv.reservedSmem.offset0,@object
	.size		.nv.reservedSmem.offset0,0x4
	.type		.nv.reservedSmem.cap,@object
	.size		.nv.reservedSmem.cap,0x4
	.type		__assertfail,@function
